	.target	sm_100a

	.elftype	@"ET_EXEC"


//--------------------- .note.nv.tkinfo           --------------------------
	.section	.note.nv.tkinfo,"",@"SHT_NOTE"
	.sectionflags	@"SHF_NOTE_NV_TKINFO"
	.tkinfo
        /*0018*/ 	.word	0x00000002
        /*0030*/ 	.string	""
        /*0030*/ 	.string	"ptxas"
        /*0030*/ 	.string	"Cuda compilation tools, release 13.0, V13.0.88"
        /*0030*/ 	.string	"Build cuda_13.0.r13.0/compiler.36424714_0"
        /*0030*/ 	.string	"-arch sm_100a -m 64 "



//--------------------- .note.nv.cuinfo           --------------------------
	.section	.note.nv.cuinfo,"",@"SHT_NOTE"
	.sectionflags	@"SHF_NOTE_NV_CUINFO"
        /*0018*/ 	.short	0x0002
        /*001a*/ 	.short	0x0064
        /*001c*/ 	.short	0x0082
	.zero		2


//--------------------- .nv.info                  --------------------------
	.section	.nv.info,"",@"SHT_CUDA_INFO"
	.align	4


	//----- nvinfo : EIATTR_REGCOUNT
	.align		4
        /*0000*/ 	.byte	0x04, 0x2f
        /*0002*/ 	.short	(.L_19 - .L_18)
	.align		4
.L_18:
        /*0004*/ 	.word	index@(_ZN7cutlass13device_kernelINS_4gemm6kernel13GemmUniversalIN4cute5tupleIJiiiiEEENS1_10collective13CollectiveMmaINS1_35MainloopSm100TmaUmmaWarpSpecializedILi2ELi2ELi4ENS5_IJNS4_1CILi8EEENSA_ILi1EEESC_EEEEENS5_IJNSA_ILi128EEESF_NSA_ILi64EEEEEENS_6half_tENS5_IJlSC_lEEESI_SJ_NS4_8TiledMMAINS4_8MMA_AtomIJNS4_26SM100_MMA_F16BF16_2x1SM_SSISI_SI_fLi128ELi128ELNS4_4UMMA5MajorE0ELSO_0ELNSN_7ScaleInE0ELSP_0EEEEEENS4_6LayoutINS5_IJSC_SC_SC_EEENS5_IJNSA_ILi0EEESU_SU_EEEEENS5_IJNS4_10UnderscoreESX_SX_EEEEENS4_18SM100_TMA_2SM_LOADENS4_14ComposedLayoutINS4_7SwizzleILi3ELi4ELi3EEENS4_18smem_ptr_flag_bitsILi16EEENSS_INS5_IJSB_SG_EEENS5_IJSG_SC_EEEEEEEvNS4_8identityENS4_28SM100_TMA_2SM_LOAD_MULTICASTES19_vS1A_EENS_8epilogue10collective18CollectiveEpilogueINS1D_23Sm100TmaWarpSpecializedILi4ELi2ELi16ELb1ELb0EEEJNS5_IJSG_SF_SG_EEENS5_IJNSS_ISG_SC_EENSS_INS5_IJNSA_ILi16EEENSA_ILi2EEEEEENS5_IJSC_SG_EEEEEEEESI_SJ_SI_SJ_NS1D_6fusion15FusionCallbacksIS1H_NS1Q_17LinearCombinationISI_fSI_fLNS_15FloatRoundStyleE2EEES1I_S1P_JEEENS4_5SM1004TMEM4LOAD26SM100_TMEM_LOAD_32dp32b16xENS4_13SM90_TMA_LOADENS11_INS12_ILi1ELi4ELi3EEES15_NSS_INS5_IJSB_S1K_EEENS5_IJS1K_SC_EEEEEEENS4_39AutoVectorizingCopyWithAssumedAlignmentILi128EEENS4_14SM90_TMA_STOREES25_S27_S27_EEEvvEEEEvNT_6ParamsE)
        /*0008*/ 	.word	0x00000044


	//----- nvinfo : EIATTR_FRAME_SIZE
	.align		4
.L_19:
        /*000c*/ 	.byte	0x04, 0x11
        /*000e*/ 	.short	(.L_21 - .L_20)
	.align		4
.L_20:
        /*0010*/ 	.word	index@($__internal_2_$__cuda_sm10x_tcgen05_guardrail_trap_unallocated_columns_being_dealloced)
        /*0014*/ 	.word	0x00000000


	//----- nvinfo : EIATTR_FRAME_SIZE
	.align		4
.L_21:
        /*0018*/ 	.byte	0x04, 0x11
        /*001a*/ 	.short	(.L_23 - .L_22)
	.align		4
.L_22:
        /*001c*/ 	.word	index@($__internal_1_$__cuda_sm10x_tcgen05_guardrail_trap_phase_invalid_during_alloc)
        /*0020*/ 	.word	0x00000000


	//----- nvinfo : EIATTR_FRAME_SIZE
	.align		4
.L_23:
        /*0024*/ 	.byte	0x04, 0x11
        /*0026*/ 	.short	(.L_25 - .L_24)
	.align		4
.L_24:
        /*0028*/ 	.word	index@($__internal_0_$__cuda_sm10x_tcgen05_guardrail_trap_col_being_dealloced_not_returned_by_alloc)
        /*002c*/ 	.word	0x00000000


	//----- nvinfo : EIATTR_FRAME_SIZE
	.align		4
.L_25:
        /*0030*/ 	.byte	0x04, 0x11
        /*0032*/ 	.short	(.L_27 - .L_26)
	.align		4
.L_26:
        /*0034*/ 	.word	index@(_ZN7cutlass13device_kernelINS_4gemm6kernel13GemmUniversalIN4cute5tupleIJiiiiEEENS1_10collective13CollectiveMmaINS1_35MainloopSm100TmaUmmaWarpSpecializedILi2ELi2ELi4ENS5_IJNS4_1CILi8EEENSA_ILi1EEESC_EEEEENS5_IJNSA_ILi128EEESF_NSA_ILi64EEEEEENS_6half_tENS5_IJlSC_lEEESI_SJ_NS4_8TiledMMAINS4_8MMA_AtomIJNS4_26SM100_MMA_F16BF16_2x1SM_SSISI_SI_fLi128ELi128ELNS4_4UMMA5MajorE0ELSO_0ELNSN_7ScaleInE0ELSP_0EEEEEENS4_6LayoutINS5_IJSC_SC_SC_EEENS5_IJNSA_ILi0EEESU_SU_EEEEENS5_IJNS4_10UnderscoreESX_SX_EEEEENS4_18SM100_TMA_2SM_LOADENS4_14ComposedLayoutINS4_7SwizzleILi3ELi4ELi3EEENS4_18smem_ptr_flag_bitsILi16EEENSS_INS5_IJSB_SG_EEENS5_IJSG_SC_EEEEEEEvNS4_8identityENS4_28SM100_TMA_2SM_LOAD_MULTICASTES19_vS1A_EENS_8epilogue10collective18CollectiveEpilogueINS1D_23Sm100TmaWarpSpecializedILi4ELi2ELi16ELb1ELb0EEEJNS5_IJSG_SF_SG_EEENS5_IJNSS_ISG_SC_EENSS_INS5_IJNSA_ILi16EEENSA_ILi2EEEEEENS5_IJSC_SG_EEEEEEEESI_SJ_SI_SJ_NS1D_6fusion15FusionCallbacksIS1H_NS1Q_17LinearCombinationISI_fSI_fLNS_15FloatRoundStyleE2EEES1I_S1P_JEEENS4_5SM1004TMEM4LOAD26SM100_TMEM_LOAD_32dp32b16xENS4_13SM90_TMA_LOADENS11_INS12_ILi1ELi4ELi3EEES15_NSS_INS5_IJSB_S1K_EEENS5_IJS1K_SC_EEEEEEENS4_39AutoVectorizingCopyWithAssumedAlignmentILi128EEENS4_14SM90_TMA_STOREES25_S27_S27_EEEvvEEEEvNT_6ParamsE)
        /*0038*/ 	.word	0x00000000


	//----- nvinfo : EIATTR_MIN_STACK_SIZE
	.align		4
.L_27:
        /*003c*/ 	.byte	0x04, 0x12
        /*003e*/ 	.short	(.L_29 - .L_28)
	.align		4
.L_28:
        /*0040*/ 	.word	index@(_ZN7cutlass13device_kernelINS_4gemm6kernel13GemmUniversalIN4cute5tupleIJiiiiEEENS1_10collective13CollectiveMmaINS1_35MainloopSm100TmaUmmaWarpSpecializedILi2ELi2ELi4ENS5_IJNS4_1CILi8EEENSA_ILi1EEESC_EEEEENS5_IJNSA_ILi128EEESF_NSA_ILi64EEEEEENS_6half_tENS5_IJlSC_lEEESI_SJ_NS4_8TiledMMAINS4_8MMA_AtomIJNS4_26SM100_MMA_F16BF16_2x1SM_SSISI_SI_fLi128ELi128ELNS4_4UMMA5MajorE0ELSO_0ELNSN_7ScaleInE0ELSP_0EEEEEENS4_6LayoutINS5_IJSC_SC_SC_EEENS5_IJNSA_ILi0EEESU_SU_EEEEENS5_IJNS4_10UnderscoreESX_SX_EEEEENS4_18SM100_TMA_2SM_LOADENS4_14ComposedLayoutINS4_7SwizzleILi3ELi4ELi3EEENS4_18smem_ptr_flag_bitsILi16EEENSS_INS5_IJSB_SG_EEENS5_IJSG_SC_EEEEEEEvNS4_8identityENS4_28SM100_TMA_2SM_LOAD_MULTICASTES19_vS1A_EENS_8epilogue10collective18CollectiveEpilogueINS1D_23Sm100TmaWarpSpecializedILi4ELi2ELi16ELb1ELb0EEEJNS5_IJSG_SF_SG_EEENS5_IJNSS_ISG_SC_EENSS_INS5_IJNSA_ILi16EEENSA_ILi2EEEEEENS5_IJSC_SG_EEEEEEEESI_SJ_SI_SJ_NS1D_6fusion15FusionCallbacksIS1H_NS1Q_17LinearCombinationISI_fSI_fLNS_15FloatRoundStyleE2EEES1I_S1P_JEEENS4_5SM1004TMEM4LOAD26SM100_TMEM_LOAD_32dp32b16xENS4_13SM90_TMA_LOADENS11_INS12_ILi1ELi4ELi3EEES15_NSS_INS5_IJSB_S1K_EEENS5_IJS1K_SC_EEEEEEENS4_39AutoVectorizingCopyWithAssumedAlignmentILi128EEENS4_14SM90_TMA_STOREES25_S27_S27_EEEvvEEEEvNT_6ParamsE)
        /*0044*/ 	.word	0x00000000
.L_29:


//--------------------- .nv.compat                --------------------------
	.section	.nv.compat,"",@"SHT_CUDA_COMPAT_INFO"
	.align	4
        /*0000*/ 	.byte	0x02, 0x09, 0x01, 0x00, 0x02, 0x02, 0x02, 0x00, 0x02, 0x05, 0x05, 0x00, 0x03, 0x07, 0x01, 0x01
        /*0010*/ 	.byte	0x02, 0x03, 0x01, 0x00, 0x02, 0x06, 0x01, 0x00, 0x04, 0x0b, 0x08, 0x00, 0x09, 0x00, 0x00, 0x00
        /*0020*/ 	.byte	0x00, 0x00, 0x00, 0x00


//--------------------- .nv.info._ZN7cutlass13device_kernelINS_4gemm6kernel13GemmUniversalIN4cute5tupleIJiiiiEEENS1_10collective13CollectiveMmaINS1_35MainloopSm100TmaUmmaWarpSpecializedILi2ELi2ELi4ENS5_IJNS4_1CILi8EEENSA_ILi1EEESC_EEEEENS5_IJNSA_ILi128EEESF_NSA_ILi64EEEEEENS_6half_tENS5_IJlSC_lEEESI_SJ_NS4_8TiledMMAINS4_8MMA_AtomIJNS4_26SM100_MMA_F16BF16_2x1SM_SSISI_SI_fLi128ELi128ELNS4_4UMMA5MajorE0ELSO_0ELNSN_7ScaleInE0ELSP_0EEEEEENS4_6LayoutINS5_IJSC_SC_SC_EEENS5_IJNSA_ILi0EEESU_SU_EEEEENS5_IJNS4_10UnderscoreESX_SX_EEEEENS4_18SM100_TMA_2SM_LOADENS4_14ComposedLayoutINS4_7SwizzleILi3ELi4ELi3EEENS4_18smem_ptr_flag_bitsILi16EEENSS_INS5_IJSB_SG_EEENS5_IJSG_SC_EEEEEEEvNS4_8identityENS4_28SM100_TMA_2SM_LOAD_MULTICASTES19_vS1A_EENS_8epilogue10collective18CollectiveEpilogueINS1D_23Sm100TmaWarpSpecializedILi4ELi2ELi16ELb1ELb0EEEJNS5_IJSG_SF_SG_EEENS5_IJNSS_ISG_SC_EENSS_INS5_IJNSA_ILi16EEENSA_ILi2EEEEEENS5_IJSC_SG_EEEEEEEESI_SJ_SI_SJ_NS1D_6fusion15FusionCallbacksIS1H_NS1Q_17LinearCombinationISI_fSI_fLNS_15FloatRoundStyleE2EEES1I_S1P_JEEENS4_5SM1004TMEM4LOAD26SM100_TMEM_LOAD_32dp32b16xENS4_13SM90_TMA_LOADENS11_INS12_ILi1ELi4ELi3EEES15_NSS_INS5_IJSB_S1K_EEENS5_IJS1K_SC_EEEEEEENS4_39AutoVectorizingCopyWithAssumedAlignmentILi128EEENS4_14SM90_TMA_STOREES25_S27_S27_EEEvvEEEEvNT_6ParamsE --------------------------
	.section	.nv.info._ZN7cutlass13device_kernelINS_4gemm6kernel13GemmUniversalIN4cute5tupleIJiiiiEEENS1_10collective13CollectiveMmaINS1_35MainloopSm100TmaUmmaWarpSpecializedILi2ELi2ELi4ENS5_IJNS4_1CILi8EEENSA_ILi1EEESC_EEEEENS5_IJNSA_ILi128EEESF_NSA_ILi64EEEEEENS_6half_tENS5_IJlSC_lEEESI_SJ_NS4_8TiledMMAINS4_8MMA_AtomIJNS4_26SM100_MMA_F16BF16_2x1SM_SSISI_SI_fLi128ELi128ELNS4_4UMMA5MajorE0ELSO_0ELNSN_7ScaleInE0ELSP_0EEEEEENS4_6LayoutINS5_IJSC_SC_SC_EEENS5_IJNSA_ILi0EEESU_SU_EEEEENS5_IJNS4_10UnderscoreESX_SX_EEEEENS4_18SM100_TMA_2SM_LOADENS4_14ComposedLayoutINS4_7SwizzleILi3ELi4ELi3EEENS4_18smem_ptr_flag_bitsILi16EEENSS_INS5_IJSB_SG_EEENS5_IJSG_SC_EEEEEEEvNS4_8identityENS4_28SM100_TMA_2SM_LOAD_MULTICASTES19_vS1A_EENS_8epilogue10collective18CollectiveEpilogueINS1D_23Sm100TmaWarpSpecializedILi4ELi2ELi16ELb1ELb0EEEJNS5_IJSG_SF_SG_EEENS5_IJNSS_ISG_SC_EENSS_INS5_IJNSA_ILi16EEENSA_ILi2EEEEEENS5_IJSC_SG_EEEEEEEESI_SJ_SI_SJ_NS1D_6fusion15FusionCallbacksIS1H_NS1Q_17LinearCombinationISI_fSI_fLNS_15FloatRoundStyleE2EEES1I_S1P_JEEENS4_5SM1004TMEM4LOAD26SM100_TMEM_LOAD_32dp32b16xENS4_13SM90_TMA_LOADENS11_INS12_ILi1ELi4ELi3EEES15_NSS_INS5_IJSB_S1K_EEENS5_IJS1K_SC_EEEEEEENS4_39AutoVectorizingCopyWithAssumedAlignmentILi128EEENS4_14SM90_TMA_STOREES25_S27_S27_EEEvvEEEEvNT_6ParamsE,"",@"SHT_CUDA_INFO"
	.sectionflags	@""
	.align	4


	//----- nvinfo : EIATTR_CUDA_API_VERSION
	.align		4
        /*0000*/ 	.byte	0x04, 0x37
        /*0002*/ 	.short	(.L_31 - .L_30)
.L_30:
        /*0004*/ 	.word	0x00000082


	//----- nvinfo : EIATTR_KPARAM_INFO
	.align		4
.L_31:
        /*0008*/ 	.byte	0x04, 0x17
        /*000a*/ 	.short	(.L_33 - .L_32)
.L_32:
        /*000c*/ 	.word	0x00000000
        /*0010*/ 	.short	0x0000
        /*0012*/ 	.short	0x0000
        /*0014*/ 	.byte	0x00, 0xf0, 0x01, 0x20


	//----- nvinfo : EIATTR_AT_ENTRY_FRAGMENTS
	.align		4
.L_33:
        /*0018*/ 	.byte	0x04, 0x4f
        /*001a*/ 	.short	(.L_35 - .L_34)


	//   ....[0]....
.L_34:
        /*001c*/ 	.word	0x00000007


	//----- nvinfo : EIATTR_RESERVED_SMEM_USED
	.align		4
.L_35:
        /*0020*/ 	.byte	0x01, 0x41
	.zero		2


	//----- nvinfo : EIATTR_SPARSE_MMA_MASK
	.align		4
        /*0024*/ 	.byte	0x03, 0x50
        /*0026*/ 	.short	0x0000


	//----- nvinfo : EIATTR_TCGEN05_2CTA_USED
	.align		4
        /*0028*/ 	.byte	0x01, 0x52
	.zero		2


	//----- nvinfo : EIATTR_MAXREG_COUNT
	.align		4
        /*002c*/ 	.byte	0x03, 0x1b
        /*002e*/ 	.short	0x00ff


	//----- nvinfo : EIATTR_NUM_BARRIERS
	.align		4
        /*0030*/ 	.byte	0x02, 0x4c
        /*0032*/ 	.byte	0x07
	.zero		1


	//----- nvinfo : EIATTR_EXTERNS
	.align		4
        /*0034*/ 	.byte	0x04, 0x0f
        /*0036*/ 	.short	(.L_37 - .L_36)


	//   ....[0]....
	.align		4
.L_36:
        /*0038*/ 	.word	index@(__assertfail)


	//----- nvinfo : EIATTR_MERCURY_ISA_VERSION
	.align		4
.L_37:
        /*003c*/ 	.byte	0x03, 0x5f
        /*003e*/ 	.short	0x0101


	//----- nvinfo : EIATTR_INT_WARP_WIDE_INSTR_OFFSETS
	.align		4
        /*0040*/ 	.byte	0x04, 0x31
        /*0042*/ 	.short	(.L_39 - .L_38)


	//   ....[0]....
.L_38:
        /*0044*/ 	.word	0x00000d30


	//   ....[1]....
        /*0048*/ 	.word	0x00000dd0


	//   ....[2]....
        /*004c*/ 	.word	0x000041d0


	//   ....[3]....
        /*0050*/ 	.word	0x00004200


	//   ....[4]....
        /*0054*/ 	.word	0x00004220


	//   ....[5]....
        /*0058*/ 	.word	0x00004de0


	//   ....[6]....
        /*005c*/ 	.word	0x00004e80


	//   ....[7]....
        /*0060*/ 	.word	0x00004f30


	//   ....[8]....
        /*0064*/ 	.word	0x00004fb0


	//   ....[9]....
        /*0068*/ 	.word	0x00005060


	//   ....[10]....
        /*006c*/ 	.word	0x00005110


	//   ....[11]....
        /*0070*/ 	.word	0x00005190


	//   ....[12]....
        /*0074*/ 	.word	0x00005250


	//   ....[13]....
        /*0078*/ 	.word	0x00005310


	//   ....[14]....
        /*007c*/ 	.word	0x000053c0


	//   ....[15]....
        /*0080*/ 	.word	0x000054b0


	//   ....[16]....
        /*0084*/ 	.word	0x00005590


	//----- nvinfo : EIATTR_COOP_GROUP_MASK_REGIDS
	.align		4
.L_39:
        /*0088*/ 	.byte	0x04, 0x29
        /*008a*/ 	.short	(.L_41 - .L_40)


	//   ....[0]....
.L_40:
        /*008c*/ 	.word	0xffffffff


	//   ....[1]....
        /*0090*/ 	.word	0xffffffff


	//   ....[2]....
        /*0094*/ 	.word	0xffffffff


	//   ....[3]....
        /*0098*/ 	.word	0xffffffff


	//   ....[4]....
        /*009c*/ 	.word	0xffffffff


	//   ....[5]....
        /*00a0*/ 	.word	0xffffffff


	//   ....[6]....
        /*00a4*/ 	.word	0xffffffff


	//   ....[7]....
        /*00a8*/ 	.word	0xffffffff


	//   ....[8]....
        /*00ac*/ 	.word	0xffffffff


	//   ....[9]....
        /*00b0*/ 	.word	0xffffffff


	//   ....[10]....
        /*00b4*/ 	.word	0xffffffff


	//   ....[11]....
        /*00b8*/ 	.word	0xffffffff


	//   ....[12]....
        /*00bc*/ 	.word	0xffffffff


	//   ....[13]....
        /*00c0*/ 	.word	0xffffffff


	//----- nvinfo : EIATTR_COOP_GROUP_INSTR_OFFSETS
	.align		4
.L_41:
        /*00c4*/ 	.byte	0x04, 0x28
        /*00c6*/ 	.short	(.L_43 - .L_42)


	//   ....[0]....
.L_42:
        /*00c8*/ 	.word	0x000000b0


	//   ....[1]....
        /*00cc*/ 	.word	0x00000520


	//   ....[2]....
        /*00d0*/ 	.word	0x000006a0


	//   ....[3]....
        /*00d4*/ 	.word	0x00000830


	//   ....[4]....
        /*00d8*/ 	.word	0x00000920


	//   ....[5]....
        /*00dc*/ 	.word	0x00000a80


	//   ....[6]....
        /*00e0*/ 	.word	0x00000c10


	//   ....[7]....
        /*00e4*/ 	.word	0x00000e50


	//   ....[8]....
        /*00e8*/ 	.word	0x00002220


	//   ....[9]....
        /*00ec*/ 	.word	0x00002fb0


	//   ....[10]....
        /*00f0*/ 	.word	0x00003480


	//   ....[11]....
        /*00f4*/ 	.word	0x000034b0


	//   ....[12]....
        /*00f8*/ 	.word	0x000040d0


	//   ....[13]....
        /*00fc*/ 	.word	0x000042e0


	//----- nvinfo : EIATTR_VRC_CTA_INIT_COUNT
	.align		4
.L_43:
        /*0100*/ 	.byte	0x02, 0x4a
        /*0102*/ 	.byte	0x80
	.zero		1


	//----- nvinfo : EIATTR_SYSCALL_OFFSETS
	.align		4
        /*0104*/ 	.byte	0x04, 0x46
        /*0106*/ 	.short	(.L_45 - .L_44)


	//   ....[0]....
.L_44:
        /*0108*/ 	.word	0x00006120


	//   ....[1]....
        /*010c*/ 	.word	0x00006210


	//   ....[2]....
        /*0110*/ 	.word	0x000069b0


	//   ....[3]....
        /*0114*/ 	.word	0x000072e0


	//   ....[4]....
        /*0118*/ 	.word	0x00007bb0


	//   ....[5]....
        /*011c*/ 	.word	0x00008480


	//----- nvinfo : EIATTR_MBARRIER_INSTR_OFFSETS
	.align		4
.L_45:
        /*0120*/ 	.byte	0x04, 0x39
        /*0122*/ 	.short	(.L_47 - .L_46)


	//   ....[0]....
.L_46:
        /*0124*/ 	.word	0x00000650
        /*0128*/ 	.word	0x000000ff
        /*012c*/ 	.word	0x00000000
        /*0130*/ 	.short	0x0100
        /*0132*/ 	.byte	0x04
	.zero		1


	//   ....[1]....
        /*0134*/ 	.word	0x00000660
        /*0138*/ 	.word	0x000000ff
        /*013c*/ 	.word	0x00000010
        /*0140*/ 	.short	0x0100
        /*0142*/ 	.byte	0x04
	.zero		1


	//   ....[2]....
        /*0144*/ 	.word	0x00000670
        /*0148*/ 	.word	0x000000ff
        /*014c*/ 	.word	0x00000008
        /*0150*/ 	.short	0x0100
        /*0152*/ 	.byte	0x04
	.zero		1


	//   ....[3]....
        /*0154*/ 	.word	0x00000680
        /*0158*/ 	.word	0x000000ff
        /*015c*/ 	.word	0x00000018
        /*0160*/ 	.short	0x0100
        /*0162*/ 	.byte	0x04
	.zero		1


	//   ....[4]....
        /*0164*/ 	.word	0x000007a0
        /*0168*/ 	.word	0x000000ff
        /*016c*/ 	.word	0x00000020
        /*0170*/ 	.short	0x0100
        /*0172*/ 	.byte	0x04
	.zero		1


	//   ....[5]....
        /*0174*/ 	.word	0x000007b0
        /*0178*/ 	.word	0x000000ff
        /*017c*/ 	.word	0x00000040
        /*0180*/ 	.short	0x0100
        /*0182*/ 	.byte	0x04
	.zero		1


	//   ....[6]....
        /*0184*/ 	.word	0x000007c0
        /*0188*/ 	.word	0x000000ff
        /*018c*/ 	.word	0x00000028
        /*0190*/ 	.short	0x0100
        /*0192*/ 	.byte	0x04
	.zero		1


	//   ....[7]....
        /*0194*/ 	.word	0x000007d0
        /*0198*/ 	.word	0x000000ff
        /*019c*/ 	.word	0x00000048
        /*01a0*/ 	.short	0x0100
        /*01a2*/ 	.byte	0x04
	.zero		1


	//   ....[8]....
        /*01a4*/ 	.word	0x000007e0
        /*01a8*/ 	.word	0x000000ff
        /*01ac*/ 	.word	0x00000030
        /*01b0*/ 	.short	0x0100
        /*01b2*/ 	.byte	0x04
	.zero		1


	//   ....[9]....
        /*01b4*/ 	.word	0x000007f0
        /*01b8*/ 	.word	0x000000ff
        /*01bc*/ 	.word	0x00000050
        /*01c0*/ 	.short	0x0100
        /*01c2*/ 	.byte	0x04
	.zero		1


	//   ....[10]....
        /*01c4*/ 	.word	0x00000800
        /*01c8*/ 	.word	0x000000ff
        /*01cc*/ 	.word	0x00000038
        /*01d0*/ 	.short	0x0100
        /*01d2*/ 	.byte	0x04
	.zero		1


	//   ....[11]....
        /*01d4*/ 	.word	0x00000810
        /*01d8*/ 	.word	0x000000ff
        /*01dc*/ 	.word	0x00000058
        /*01e0*/ 	.short	0x0100
        /*01e2*/ 	.byte	0x04
	.zero		1


	//   ....[12]....
        /*01e4*/ 	.word	0x000008f0
        /*01e8*/ 	.word	0x000000ff
        /*01ec*/ 	.word	0x00000060
        /*01f0*/ 	.short	0x0100
        /*01f2*/ 	.byte	0x06
	.zero		1


	//   ....[13]....
        /*01f4*/ 	.word	0x00000900
        /*01f8*/ 	.word	0x000000ff
        /*01fc*/ 	.word	0x00000068
        /*0200*/ 	.short	0x0100
        /*0202*/ 	.byte	0x06
	.zero		1


	//   ....[14]....
        /*0204*/ 	.word	0x00000a30
        /*0208*/ 	.word	0x000000ff
        /*020c*/ 	.word	0x00000070
        /*0210*/ 	.short	0x0100
        /*0212*/ 	.byte	0x06
	.zero		1


	//   ....[15]....
        /*0214*/ 	.word	0x00000a40
        /*0218*/ 	.word	0x000000ff
        /*021c*/ 	.word	0x00000080
        /*0220*/ 	.short	0x0100
        /*0222*/ 	.byte	0x06
	.zero		1


	//   ....[16]....
        /*0224*/ 	.word	0x00000a50
        /*0228*/ 	.word	0x000000ff
        /*022c*/ 	.word	0x00000078
        /*0230*/ 	.short	0x0100
        /*0232*/ 	.byte	0x06
	.zero		1


	//   ....[17]....
        /*0234*/ 	.word	0x00000a60
        /*0238*/ 	.word	0x000000ff
        /*023c*/ 	.word	0x00000088
        /*0240*/ 	.short	0x0100
        /*0242*/ 	.byte	0x06
	.zero		1


	//   ....[18]....
        /*0244*/ 	.word	0x00000b80
        /*0248*/ 	.word	0x000000ff
        /*024c*/ 	.word	0x00000090
        /*0250*/ 	.short	0x0100
        /*0252*/ 	.byte	0x04
	.zero		1


	//   ....[19]....
        /*0254*/ 	.word	0x00000b90
        /*0258*/ 	.word	0x000000ff
        /*025c*/ 	.word	0x000000b0
        /*0260*/ 	.short	0x0100
        /*0262*/ 	.byte	0x04
	.zero		1


	//   ....[20]....
        /*0264*/ 	.word	0x00000ba0
        /*0268*/ 	.word	0x000000ff
        /*026c*/ 	.word	0x00000098
        /*0270*/ 	.short	0x0100
        /*0272*/ 	.byte	0x04
	.zero		1


	//   ....[21]....
        /*0274*/ 	.word	0x00000bb0
        /*0278*/ 	.word	0x000000ff
        /*027c*/ 	.word	0x000000b8
        /*0280*/ 	.short	0x0100
        /*0282*/ 	.byte	0x04
	.zero		1


	//   ....[22]....
        /*0284*/ 	.word	0x00000bc0
        /*0288*/ 	.word	0x000000ff
        /*028c*/ 	.word	0x000000a0
        /*0290*/ 	.short	0x0100
        /*0292*/ 	.byte	0x04
	.zero		1


	//   ....[23]....
        /*0294*/ 	.word	0x00000bd0
        /*0298*/ 	.word	0x000000ff
        /*029c*/ 	.word	0x000000c0
        /*02a0*/ 	.short	0x0100
        /*02a2*/ 	.byte	0x04
	.zero		1


	//   ....[24]....
        /*02a4*/ 	.word	0x00000be0
        /*02a8*/ 	.word	0x000000ff
        /*02ac*/ 	.word	0x000000a8
        /*02b0*/ 	.short	0x0100
        /*02b2*/ 	.byte	0x04
	.zero		1


	//   ....[25]....
        /*02b4*/ 	.word	0x00000bf0
        /*02b8*/ 	.word	0x000000ff
        /*02bc*/ 	.word	0x000000c8
        /*02c0*/ 	.short	0x0100
        /*02c2*/ 	.byte	0x04
	.zero		1


	//   ....[26]....
        /*02c4*/ 	.word	0x00000ce0
        /*02c8*/ 	.word	0x000000ff
        /*02cc*/ 	.word	0x000000d0
        /*02d0*/ 	.short	0x0100
        /*02d2*/ 	.byte	0x04
	.zero		1


	//   ....[27]....
        /*02d4*/ 	.word	0x00000cf0
        /*02d8*/ 	.word	0x000000ff
        /*02dc*/ 	.word	0x000000e0
        /*02e0*/ 	.short	0x0100
        /*02e2*/ 	.byte	0x04
	.zero		1


	//   ....[28]....
        /*02e4*/ 	.word	0x00000d00
        /*02e8*/ 	.word	0x000000ff
        /*02ec*/ 	.word	0x000000d8
        /*02f0*/ 	.short	0x0100
        /*02f2*/ 	.byte	0x04
	.zero		1


	//   ....[29]....
        /*02f4*/ 	.word	0x00000d10
        /*02f8*/ 	.word	0x000000ff
        /*02fc*/ 	.word	0x000000e8
        /*0300*/ 	.short	0x0100
        /*0302*/ 	.byte	0x04
	.zero		1


	//   ....[30]....
        /*0304*/ 	.word	0x00000e10
        /*0308*/ 	.word	0x000000ff
        /*030c*/ 	.word	0x000000f0
        /*0310*/ 	.short	0x0100
        /*0312*/ 	.byte	0x06
	.zero		1


	//   ....[31]....
        /*0314*/ 	.word	0x00001a30
        /*0318*/ 	.word	0x00000000
        /*031c*/ 	.word	0x000000e0
        /*0320*/ 	.short	0x010a
        /*0322*/ 	.byte	0xff
	.zero		1


	//   ....[32]....
        /*0324*/ 	.word	0x00001a60
        /*0328*/ 	.word	0x00000000
        /*032c*/ 	.word	0x000000d0
        /*0330*/ 	.short	0x0101
        /*0332*/ 	.byte	0xff
	.zero		1


	//   ....[33]....
        /*0334*/ 	.word	0x00001b20
        /*0338*/ 	.word	0x000000ff
        /*033c*/ 	.word	0x00000010
        /*0340*/ 	.short	0x010a
        /*0342*/ 	.byte	0x04
	.zero		1


	//   ....[34]....
        /*0344*/ 	.word	0x00001be0
        /*0348*/ 	.word	0x000000ff
        /*034c*/ 	.word	0x00000010
        /*0350*/ 	.short	0x010a
        /*0352*/ 	.byte	0x21
	.zero		1


	//   ....[35]....
        /*0354*/ 	.word	0x00001db0
        /*0358*/ 	.word	0x000000ff
        /*035c*/ 	.word	0x00000010
        /*0360*/ 	.short	0x010a
        /*0362*/ 	.byte	0x07
	.zero		1


	//   ....[36]....
        /*0364*/ 	.word	0x00001eb0
        /*0368*/ 	.word	0x000000ff
        /*036c*/ 	.word	0x00000068
        /*0370*/ 	.short	0x0101
        /*0372*/ 	.byte	0x06
	.zero		1


	//   ....[37]....
        /*0374*/ 	.word	0x00001ed0
        /*0378*/ 	.word	0x000000ff
        /*037c*/ 	.word	0x00000010
        /*0380*/ 	.short	0x010a
        /*0382*/ 	.byte	0x04
	.zero		1


	//   ....[38]....
        /*0384*/ 	.word	0x00001f50
        /*0388*/ 	.word	0x000000ff
        /*038c*/ 	.word	0x00000010
        /*0390*/ 	.short	0x010a
        /*0392*/ 	.byte	0x11
	.zero		1


	//   ....[39]....
        /*0394*/ 	.word	0x000020e0
        /*0398*/ 	.word	0x000000ff
        /*039c*/ 	.word	0x00000010
        /*03a0*/ 	.short	0x010a
        /*03a2*/ 	.byte	0x08
	.zero		1


	//   ....[40]....
        /*03a4*/ 	.word	0x00002250
        /*03a8*/ 	.word	0x00000003
        /*03ac*/ 	.word	0x00000070
        /*03b0*/ 	.short	0x010a
        /*03b2*/ 	.byte	0xff
	.zero		1


	//   ....[41]....
        /*03b4*/ 	.word	0x000023a0
        /*03b8*/ 	.word	0x00000000
        /*03bc*/ 	.word	0x00000000
        /*03c0*/ 	.short	0x0101
        /*03c2*/ 	.byte	0xff
	.zero		1


	//   ....[42]....
        /*03c4*/ 	.word	0x00002950
        /*03c8*/ 	.word	0x000000ff
        /*03cc*/ 	.word	0x00000000
        /*03d0*/ 	.short	0x010a
        /*03d2*/ 	.byte	0x04
	.zero		1


	//   ....[43]....
        /*03d4*/ 	.word	0x000029f0
        /*03d8*/ 	.word	0x00000000
        /*03dc*/ 	.word	0x00000000
        /*03e0*/ 	.short	0x010a
        /*03e2*/ 	.byte	0xff
	.zero		1


	//   ....[44]....
        /*03e4*/ 	.word	0x00002b10
        /*03e8*/ 	.word	0x00000002
        /*03ec*/ 	.word	0x000000d0
        /*03f0*/ 	.short	0x010a
        /*03f2*/ 	.byte	0xff
	.zero		1


	//   ....[45]....
        /*03f4*/ 	.word	0x00002b80
        /*03f8*/ 	.word	0x00000002
        /*03fc*/ 	.word	0x00000000
        /*0400*/ 	.short	0x0101
        /*0402*/ 	.byte	0xff
	.zero		1


	//   ....[46]....
        /*0404*/ 	.word	0x00002ba0
        /*0408*/ 	.word	0x000000ff
        /*040c*/ 	.word	0x00000080
        /*0410*/ 	.short	0x010a
        /*0412*/ 	.byte	0x04
	.zero		1


	//   ....[47]....
        /*0414*/ 	.word	0x00002cc0
        /*0418*/ 	.word	0x00000002
        /*041c*/ 	.word	0x00000070
        /*0420*/ 	.short	0x010a
        /*0422*/ 	.byte	0xff
	.zero		1


	//   ....[48]....
        /*0424*/ 	.word	0x00002dc0
        /*0428*/ 	.word	0x00000002
        /*042c*/ 	.word	0x00000000
        /*0430*/ 	.short	0x0101
        /*0432*/ 	.byte	0xff
	.zero		1


	//   ....[49]....
        /*0434*/ 	.word	0x00002e50
        /*0438*/ 	.word	0x000000ff
        /*043c*/ 	.word	0x00000080
        /*0440*/ 	.short	0x0106
        /*0442*/ 	.byte	0x04
	.zero		1


	//   ....[50]....
        /*0444*/ 	.word	0x00002e70
        /*0448*/ 	.word	0x000000ff
        /*044c*/ 	.word	0x00000080
        /*0450*/ 	.short	0x010a
        /*0452*/ 	.byte	0x04
	.zero		1


	//   ....[51]....
        /*0454*/ 	.word	0x00002f00
        /*0458*/ 	.word	0x000000ff
        /*045c*/ 	.word	0x00000080
        /*0460*/ 	.short	0x0106
        /*0462*/ 	.byte	0x07
	.zero		1


	//   ....[52]....
        /*0464*/ 	.word	0x00002f40
        /*0468*/ 	.word	0x00000000
        /*046c*/ 	.word	0x00000080
        /*0470*/ 	.short	0x010a
        /*0472*/ 	.byte	0xff
	.zero		1


	//   ....[53]....
        /*0474*/ 	.word	0x00003180
        /*0478*/ 	.word	0x000000ff
        /*047c*/ 	.word	0x00000008
        /*0480*/ 	.short	0x010a
        /*0482*/ 	.byte	0x05
	.zero		1


	//   ....[54]....
        /*0484*/ 	.word	0x000031a0
        /*0488*/ 	.word	0x000000ff
        /*048c*/ 	.word	0x00000008
        /*0490*/ 	.short	0x010a
        /*0492*/ 	.byte	0x05
	.zero		1


	//   ....[55]....
        /*0494*/ 	.word	0x00003330
        /*0498*/ 	.word	0x000000ff
        /*049c*/ 	.word	0x00000008
        /*04a0*/ 	.short	0x010a
        /*04a2*/ 	.byte	0x05
	.zero		1


	//   ....[56]....
        /*04a4*/ 	.word	0x00003350
        /*04a8*/ 	.word	0x000000ff
        /*04ac*/ 	.word	0x00000008
        /*04b0*/ 	.short	0x010a
        /*04b2*/ 	.byte	0x05
	.zero		1


	//   ....[57]....
        /*04b4*/ 	.word	0x00003410
        /*04b8*/ 	.word	0x000000ff
        /*04bc*/ 	.word	0x00000000
        /*04c0*/ 	.short	0x0101
        /*04c2*/ 	.byte	0x04
	.zero		1


	//   ....[58]....
        /*04c4*/ 	.word	0x00003750
        /*04c8*/ 	.word	0x00000000
        /*04cc*/ 	.word	0x00000070
        /*04d0*/ 	.short	0x010a
        /*04d2*/ 	.byte	0xff
	.zero		1


	//   ....[59]....
        /*04d4*/ 	.word	0x00003810
        /*04d8*/ 	.word	0x00000000
        /*04dc*/ 	.word	0x00000000
        /*04e0*/ 	.short	0x0101
        /*04e2*/ 	.byte	0xff
	.zero		1


	//   ....[60]....
        /*04e4*/ 	.word	0x000038d0
        /*04e8*/ 	.word	0x000000ff
        /*04ec*/ 	.word	0x00000000
        /*04f0*/ 	.short	0x010a
        /*04f2*/ 	.byte	0x04
	.zero		1


	//   ....[61]....
        /*04f4*/ 	.word	0x000038e0
        /*04f8*/ 	.word	0x000000ff
        /*04fc*/ 	.word	0x000000b0
        /*0500*/ 	.short	0x010a
        /*0502*/ 	.byte	0x1f
	.zero		1


	//   ....[62]....
        /*0504*/ 	.word	0x00003990
        /*0508*/ 	.word	0x000000ff
        /*050c*/ 	.word	0x00000000
        /*0510*/ 	.short	0x010a
        /*0512*/ 	.byte	0x05
	.zero		1


	//   ....[63]....
        /*0514*/ 	.word	0x00003ac0
        /*0518*/ 	.word	0x000000ff
        /*051c*/ 	.word	0x00000000
        /*0520*/ 	.short	0x010a
        /*0522*/ 	.byte	0x04
	.zero		1


	//   ....[64]....
        /*0524*/ 	.word	0x00003dc0
        /*0528*/ 	.word	0x000000ff
        /*052c*/ 	.word	0x00000000
        /*0530*/ 	.short	0x010a
        /*0532*/ 	.byte	0x04
	.zero		1


	//   ....[65]....
        /*0534*/ 	.word	0x00003e50
        /*0538*/ 	.word	0x000000ff
        /*053c*/ 	.word	0x00000000
        /*0540*/ 	.short	0x010a
        /*0542*/ 	.byte	0x05
	.zero		1


	//   ....[66]....
        /*0544*/ 	.word	0x00003ee0
        /*0548*/ 	.word	0x000000ff
        /*054c*/ 	.word	0x00000000
        /*0550*/ 	.short	0x010a
        /*0552*/ 	.byte	0x05
	.zero		1


	//   ....[67]....
        /*0554*/ 	.word	0x00003f80
        /*0558*/ 	.word	0x00000000
        /*055c*/ 	.word	0x00000000
        /*0560*/ 	.short	0x010a
        /*0562*/ 	.byte	0xff
	.zero		1


	//   ....[68]....
        /*0564*/ 	.word	0x00003fc0
        /*0568*/ 	.word	0x00000000
        /*056c*/ 	.word	0x00000000
        /*0570*/ 	.short	0x010a
        /*0572*/ 	.byte	0xff
	.zero		1


	//   ....[69]....
        /*0574*/ 	.word	0x00004030
        /*0578*/ 	.word	0x000000ff
        /*057c*/ 	.word	0x00000000
        /*0580*/ 	.short	0x0101
        /*0582*/ 	.byte	0x04
	.zero		1


	//   ....[70]....
        /*0584*/ 	.word	0x00004070
        /*0588*/ 	.word	0x000000ff
        /*058c*/ 	.word	0x000000f0
        /*0590*/ 	.short	0x010a
        /*0592*/ 	.byte	0x1a
	.zero		1


	//   ....[71]....
        /*0594*/ 	.word	0x000040c0
        /*0598*/ 	.word	0x000000ff
        /*059c*/ 	.word	0x00000000
        /*05a0*/ 	.short	0x0101
        /*05a2*/ 	.byte	0x04
	.zero		1


	//   ....[72]....
        /*05a4*/ 	.word	0x000045a0
        /*05a8*/ 	.word	0x00000008
        /*05ac*/ 	.word	0x00000070
        /*05b0*/ 	.short	0x010a
        /*05b2*/ 	.byte	0xff
	.zero		1


	//   ....[73]....
        /*05b4*/ 	.word	0x00004710
        /*05b8*/ 	.word	0x00000000
        /*05bc*/ 	.word	0x00000000
        /*05c0*/ 	.short	0x0101
        /*05c2*/ 	.byte	0xff
	.zero		1


	//   ....[74]....
        /*05c4*/ 	.word	0x00004bf0
        /*05c8*/ 	.word	0x000000ff
        /*05cc*/ 	.word	0x00000068
        /*05d0*/ 	.short	0x010a
        /*05d2*/ 	.byte	0x15
	.zero		1


	//   ....[75]....
        /*05d4*/ 	.word	0x00004d80
        /*05d8*/ 	.word	0x000000ff
        /*05dc*/ 	.word	0x00000040
        /*05e0*/ 	.short	0x010a
        /*05e2*/ 	.byte	0x15
	.zero		1


	//   ....[76]....
        /*05e4*/ 	.word	0x00004f50
        /*05e8*/ 	.word	0x000000ff
        /*05ec*/ 	.word	0x00000020
        /*05f0*/ 	.short	0x010b
        /*05f2*/ 	.byte	0x15
	.zero		1


	//   ....[77]....
        /*05f4*/ 	.word	0x00004f70
        /*05f8*/ 	.word	0x000000ff
        /*05fc*/ 	.word	0x00000000
        /*0600*/ 	.short	0x0101
        /*0602*/ 	.byte	0x04
	.zero		1


	//   ....[78]....
        /*0604*/ 	.word	0x00004f80
        /*0608*/ 	.word	0x000000ff
        /*060c*/ 	.word	0x00000048
        /*0610*/ 	.short	0x010a
        /*0612*/ 	.byte	0x15
	.zero		1


	//   ....[79]....
        /*0614*/ 	.word	0x00005130
        /*0618*/ 	.word	0x000000ff
        /*061c*/ 	.word	0x00000028
        /*0620*/ 	.short	0x010b
        /*0622*/ 	.byte	0x15
	.zero		1


	//   ....[80]....
        /*0624*/ 	.word	0x00005150
        /*0628*/ 	.word	0x000000ff
        /*062c*/ 	.word	0x00000000
        /*0630*/ 	.short	0x0101
        /*0632*/ 	.byte	0x04
	.zero		1


	//   ....[81]....
        /*0634*/ 	.word	0x00005160
        /*0638*/ 	.word	0x000000ff
        /*063c*/ 	.word	0x00000050
        /*0640*/ 	.short	0x010a
        /*0642*/ 	.byte	0x15
	.zero		1


	//   ....[82]....
        /*0644*/ 	.word	0x00005330
        /*0648*/ 	.word	0x000000ff
        /*064c*/ 	.word	0x00000030
        /*0650*/ 	.short	0x010b
        /*0652*/ 	.byte	0x15
	.zero		1


	//   ....[83]....
        /*0654*/ 	.word	0x00005350
        /*0658*/ 	.word	0x000000ff
        /*065c*/ 	.word	0x00000000
        /*0660*/ 	.short	0x0101
        /*0662*/ 	.byte	0x04
	.zero		1


	//   ....[84]....
        /*0664*/ 	.word	0x00005360
        /*0668*/ 	.word	0x000000ff
        /*066c*/ 	.word	0x00000058
        /*0670*/ 	.short	0x010a
        /*0672*/ 	.byte	0x15
	.zero		1


	//   ....[85]....
        /*0674*/ 	.word	0x000055b0
        /*0678*/ 	.word	0x000000ff
        /*067c*/ 	.word	0x00000038
        /*0680*/ 	.short	0x010b
        /*0682*/ 	.byte	0x15
	.zero		1


	//   ....[86]....
        /*0684*/ 	.word	0x000055c0
        /*0688*/ 	.word	0x000000ff
        /*068c*/ 	.word	0x00000000
        /*0690*/ 	.short	0x0101
        /*0692*/ 	.byte	0x34
	.zero		1


	//   ....[87]....
        /*0694*/ 	.word	0x000055f0
        /*0698*/ 	.word	0x000000ff
        /*069c*/ 	.word	0x00000040
        /*06a0*/ 	.short	0x010a
        /*06a2*/ 	.byte	0x15
	.zero		1


	//   ....[88]....
        /*06a4*/ 	.word	0x00005610
        /*06a8*/ 	.word	0x000000ff
        /*06ac*/ 	.word	0x00000048
        /*06b0*/ 	.short	0x010a
        /*06b2*/ 	.byte	0x15
	.zero		1


	//   ....[89]....
        /*06b4*/ 	.word	0x00005630
        /*06b8*/ 	.word	0x000000ff
        /*06bc*/ 	.word	0x00000050
        /*06c0*/ 	.short	0x010a
        /*06c2*/ 	.byte	0x15
	.zero		1


	//   ....[90]....
        /*06c4*/ 	.word	0x00005670
        /*06c8*/ 	.word	0x00000000
        /*06cc*/ 	.word	0x00000058
        /*06d0*/ 	.short	0x010a
        /*06d2*/ 	.byte	0xff
	.zero		1


	//   ....[91]....
        /*06d4*/ 	.word	0x000059b0
        /*06d8*/ 	.word	0x00000003
        /*06dc*/ 	.word	0x00000070
        /*06e0*/ 	.short	0x010a
        /*06e2*/ 	.byte	0xff
	.zero		1


	//   ....[92]....
        /*06e4*/ 	.word	0x00005b30
        /*06e8*/ 	.word	0x00000000
        /*06ec*/ 	.word	0x00000000
        /*06f0*/ 	.short	0x0101
        /*06f2*/ 	.byte	0xff
	.zero		1


	//   ....[93]....
        /*06f4*/ 	.word	0x00006670
        /*06f8*/ 	.word	0x000000ff
        /*06fc*/ 	.word	0x00000020
        /*0700*/ 	.short	0x010a
        /*0702*/ 	.byte	0x2b
	.zero		1


	//   ....[94]....
        /*0704*/ 	.word	0x000066b0
        /*0708*/ 	.word	0x00000035
        /*070c*/ 	.word	0x00000090
        /*0710*/ 	.short	0x010a
        /*0712*/ 	.byte	0xff
	.zero		1


	//   ....[95]....
        /*0714*/ 	.word	0x000067c0
        /*0718*/ 	.word	0x000000ff
        /*071c*/ 	.word	0x00000020
        /*0720*/ 	.short	0x010a
        /*0722*/ 	.byte	0x2b
	.zero		1


	//   ....[96]....
        /*0724*/ 	.word	0x00006890
        /*0728*/ 	.word	0x00000035
        /*072c*/ 	.word	0x00000090
        /*0730*/ 	.short	0x010a
        /*0732*/ 	.byte	0xff
	.zero		1


	//   ....[97]....
        /*0734*/ 	.word	0x00007050
        /*0738*/ 	.word	0x00000000
        /*073c*/ 	.word	0x00000000
        /*0740*/ 	.short	0x0101
        /*0742*/ 	.byte	0xff
	.zero		1


	//   ....[98]....
        /*0744*/ 	.word	0x00007060
        /*0748*/ 	.word	0x00000002
        /*074c*/ 	.word	0x00000020
        /*0750*/ 	.short	0x010a
        /*0752*/ 	.byte	0xff
	.zero		1


	//   ....[99]....
        /*0754*/ 	.word	0x00007120
        /*0758*/ 	.word	0x00000002
        /*075c*/ 	.word	0x00000020
        /*0760*/ 	.short	0x010a
        /*0762*/ 	.byte	0xff
	.zero		1


	//   ....[100]....
        /*0764*/ 	.word	0x00007920
        /*0768*/ 	.word	0x00000000
        /*076c*/ 	.word	0x00000000
        /*0770*/ 	.short	0x0101
        /*0772*/ 	.byte	0xff
	.zero		1


	//   ....[101]....
        /*0774*/ 	.word	0x00007940
        /*0778*/ 	.word	0x00000002
        /*077c*/ 	.word	0x00000020
        /*0780*/ 	.short	0x010a
        /*0782*/ 	.byte	0xff
	.zero		1


	//   ....[102]....
        /*0784*/ 	.word	0x000079f0
        /*0788*/ 	.word	0x00000002
        /*078c*/ 	.word	0x00000020
        /*0790*/ 	.short	0x010a
        /*0792*/ 	.byte	0xff
	.zero		1


	//   ....[103]....
        /*0794*/ 	.word	0x000081f0
        /*0798*/ 	.word	0x00000000
        /*079c*/ 	.word	0x00000000
        /*07a0*/ 	.short	0x0101
        /*07a2*/ 	.byte	0xff
	.zero		1


	//   ....[104]....
        /*07a4*/ 	.word	0x00008210
        /*07a8*/ 	.word	0x00000003
        /*07ac*/ 	.word	0x00000020
        /*07b0*/ 	.short	0x010a
        /*07b2*/ 	.byte	0xff
	.zero		1


	//   ....[105]....
        /*07b4*/ 	.word	0x000082c0
        /*07b8*/ 	.word	0x00000003
        /*07bc*/ 	.word	0x00000020
        /*07c0*/ 	.short	0x010a
        /*07c2*/ 	.byte	0xff
	.zero		1


	//   ....[106]....
        /*07c4*/ 	.word	0x00008570
        /*07c8*/ 	.word	0x00000035
        /*07cc*/ 	.word	0x00000000
        /*07d0*/ 	.short	0x0101
        /*07d2*/ 	.byte	0xff
	.zero		1


	//   ....[107]....
        /*07d4*/ 	.word	0x00008b10
        /*07d8*/ 	.word	0x00000000
        /*07dc*/ 	.word	0x00000000
        /*07e0*/ 	.short	0x0101
        /*07e2*/ 	.byte	0xff
	.zero		1


	//   ....[108]....
        /*07e4*/ 	.word	0x00008da0
        /*07e8*/ 	.word	0x000000ff
        /*07ec*/ 	.word	0x00000000
        /*07f0*/ 	.short	0x0101
        /*07f2*/ 	.byte	0x04
	.zero		1


	//   ....[109]....
        /*07f4*/ 	.word	0x00008dc0
        /*07f8*/ 	.word	0x00000000
        /*07fc*/ 	.word	0x000000e0
        /*0800*/ 	.short	0x010a
        /*0802*/ 	.byte	0xff
	.zero		1


	//   ....[110]....
        /*0804*/ 	.word	0x00008e20
        /*0808*/ 	.word	0x00000000
        /*080c*/ 	.word	0x00000010
        /*0810*/ 	.short	0x010a
        /*0812*/ 	.byte	0xff
	.zero		1


	//   ....[111]....
        /*0814*/ 	.word	0x00008e80
        /*0818*/ 	.word	0x00000000
        /*081c*/ 	.word	0x00000010
        /*0820*/ 	.short	0x010a
        /*0822*/ 	.byte	0xff
	.zero		1


	//   ....[112]....
        /*0824*/ 	.word	0x00008ed0
        /*0828*/ 	.word	0x00000003
        /*082c*/ 	.word	0x00000070
        /*0830*/ 	.short	0x010a
        /*0832*/ 	.byte	0xff
	.zero		1


	//   ....[113]....
        /*0834*/ 	.word	0x00008f30
        /*0838*/ 	.word	0x00000000
        /*083c*/ 	.word	0x00000000
        /*0840*/ 	.short	0x010a
        /*0842*/ 	.byte	0xff
	.zero		1


	//   ....[114]....
        /*0844*/ 	.word	0x00008f80
        /*0848*/ 	.word	0x00000002
        /*084c*/ 	.word	0x000000d0
        /*0850*/ 	.short	0x010a
        /*0852*/ 	.byte	0xff
	.zero		1


	//   ....[115]....
        /*0854*/ 	.word	0x00008fe0
        /*0858*/ 	.word	0x00000002
        /*085c*/ 	.word	0x00000080
        /*0860*/ 	.short	0x010a
        /*0862*/ 	.byte	0xff
	.zero		1


	//   ....[116]....
        /*0864*/ 	.word	0x00009030
        /*0868*/ 	.word	0x00000002
        /*086c*/ 	.word	0x00000070
        /*0870*/ 	.short	0x010a
        /*0872*/ 	.byte	0xff
	.zero		1


	//   ....[117]....
        /*0874*/ 	.word	0x00009090
        /*0878*/ 	.word	0x00000000
        /*087c*/ 	.word	0x00000080
        /*0880*/ 	.short	0x010a
        /*0882*/ 	.byte	0xff
	.zero		1


	//   ....[118]....
        /*0884*/ 	.word	0x000090f0
        /*0888*/ 	.word	0x00000005
        /*088c*/ 	.word	0x00000008
        /*0890*/ 	.short	0x010a
        /*0892*/ 	.byte	0xff
	.zero		1


	//   ....[119]....
        /*0894*/ 	.word	0x000091d0
        /*0898*/ 	.word	0x00000000
        /*089c*/ 	.word	0x00000008
        /*08a0*/ 	.short	0x010a
        /*08a2*/ 	.byte	0xff
	.zero		1


	//   ....[120]....
        /*08a4*/ 	.word	0x00009220
        /*08a8*/ 	.word	0x00000000
        /*08ac*/ 	.word	0x00000070
        /*08b0*/ 	.short	0x010a
        /*08b2*/ 	.byte	0xff
	.zero		1


	//   ....[121]....
        /*08b4*/ 	.word	0x00009280
        /*08b8*/ 	.word	0x00000000
        /*08bc*/ 	.word	0x000000b0
        /*08c0*/ 	.short	0x010a
        /*08c2*/ 	.byte	0xff
	.zero		1


	//   ....[122]....
        /*08c4*/ 	.word	0x000092e0
        /*08c8*/ 	.word	0x00000000
        /*08cc*/ 	.word	0x00000000
        /*08d0*/ 	.short	0x010a
        /*08d2*/ 	.byte	0xff
	.zero		1


	//   ....[123]....
        /*08d4*/ 	.word	0x00009340
        /*08d8*/ 	.word	0x00000000
        /*08dc*/ 	.word	0x00000000
        /*08e0*/ 	.short	0x010a
        /*08e2*/ 	.byte	0xff
	.zero		1


	//   ....[124]....
        /*08e4*/ 	.word	0x000093a0
        /*08e8*/ 	.word	0x00000000
        /*08ec*/ 	.word	0x00000000
        /*08f0*/ 	.short	0x010a
        /*08f2*/ 	.byte	0xff
	.zero		1


	//   ....[125]....
        /*08f4*/ 	.word	0x00009400
        /*08f8*/ 	.word	0x00000000
        /*08fc*/ 	.word	0x00000000
        /*0900*/ 	.short	0x010a
        /*0902*/ 	.byte	0xff
	.zero		1


	//   ....[126]....
        /*0904*/ 	.word	0x00009460
        /*0908*/ 	.word	0x00000000
        /*090c*/ 	.word	0x000000f0
        /*0910*/ 	.short	0x010a
        /*0912*/ 	.byte	0xff
	.zero		1


	//   ....[127]....
        /*0914*/ 	.word	0x000094b0
        /*0918*/ 	.word	0x00000008
        /*091c*/ 	.word	0x00000070
        /*0920*/ 	.short	0x010a
        /*0922*/ 	.byte	0xff
	.zero		1


	//   ....[128]....
        /*0924*/ 	.word	0x00009510
        /*0928*/ 	.word	0x00000000
        /*092c*/ 	.word	0x00000068
        /*0930*/ 	.short	0x010a
        /*0932*/ 	.byte	0xff
	.zero		1


	//   ....[129]....
        /*0934*/ 	.word	0x00009570
        /*0938*/ 	.word	0x00000000
        /*093c*/ 	.word	0x00000040
        /*0940*/ 	.short	0x010a
        /*0942*/ 	.byte	0xff
	.zero		1


	//   ....[130]....
        /*0944*/ 	.word	0x000095d0
        /*0948*/ 	.word	0x00000000
        /*094c*/ 	.word	0x00000048
        /*0950*/ 	.short	0x010a
        /*0952*/ 	.byte	0xff
	.zero		1


	//   ....[131]....
        /*0954*/ 	.word	0x00009630
        /*0958*/ 	.word	0x00000000
        /*095c*/ 	.word	0x00000050
        /*0960*/ 	.short	0x010a
        /*0962*/ 	.byte	0xff
	.zero		1


	//   ....[132]....
        /*0964*/ 	.word	0x00009690
        /*0968*/ 	.word	0x00000000
        /*096c*/ 	.word	0x00000058
        /*0970*/ 	.short	0x010a
        /*0972*/ 	.byte	0xff
	.zero		1


	//   ....[133]....
        /*0974*/ 	.word	0x000096f0
        /*0978*/ 	.word	0x00000000
        /*097c*/ 	.word	0x00000040
        /*0980*/ 	.short	0x010a
        /*0982*/ 	.byte	0xff
	.zero		1


	//   ....[134]....
        /*0984*/ 	.word	0x00009750
        /*0988*/ 	.word	0x00000000
        /*098c*/ 	.word	0x00000048
        /*0990*/ 	.short	0x010a
        /*0992*/ 	.byte	0xff
	.zero		1


	//   ....[135]....
        /*0994*/ 	.word	0x000097b0
        /*0998*/ 	.word	0x00000000
        /*099c*/ 	.word	0x00000050
        /*09a0*/ 	.short	0x010a
        /*09a2*/ 	.byte	0xff
	.zero		1


	//   ....[136]....
        /*09a4*/ 	.word	0x00009800
        /*09a8*/ 	.word	0x00000003
        /*09ac*/ 	.word	0x00000070
        /*09b0*/ 	.short	0x010a
        /*09b2*/ 	.byte	0xff
	.zero		1


	//   ....[137]....
        /*09b4*/ 	.word	0x00009860
        /*09b8*/ 	.word	0x00000002
        /*09bc*/ 	.word	0x00000020
        /*09c0*/ 	.short	0x010a
        /*09c2*/ 	.byte	0xff
	.zero		1


	//   ....[138]....
        /*09c4*/ 	.word	0x000098b0
        /*09c8*/ 	.word	0x00000035
        /*09cc*/ 	.word	0x00000090
        /*09d0*/ 	.short	0x010a
        /*09d2*/ 	.byte	0xff
	.zero		1


	//   ....[139]....
        /*09d4*/ 	.word	0x00009900
        /*09d8*/ 	.word	0x00000002
        /*09dc*/ 	.word	0x00000020
        /*09e0*/ 	.short	0x010a
        /*09e2*/ 	.byte	0xff
	.zero		1


	//   ....[140]....
        /*09e4*/ 	.word	0x00009950
        /*09e8*/ 	.word	0x00000002
        /*09ec*/ 	.word	0x00000020
        /*09f0*/ 	.short	0x010a
        /*09f2*/ 	.byte	0xff
	.zero		1


	//   ....[141]....
        /*09f4*/ 	.word	0x000099a0
        /*09f8*/ 	.word	0x00000003
        /*09fc*/ 	.word	0x00000020
        /*0a00*/ 	.short	0x010a
        /*0a02*/ 	.byte	0xff
	.zero		1


	//----- nvinfo : EIATTR_NUM_MBARRIERS
	.align		4
.L_47:
        /*0a04*/ 	.byte	0x03, 0x38
        /*0a06*/ 	.short	0x001f


	//----- nvinfo : EIATTR_EXIT_INSTR_OFFSETS
	.align		4
        /*0a08*/ 	.byte	0x04, 0x1c
        /*0a0a*/ 	.short	(.L_49 - .L_48)


	//   ....[0]....
.L_48:
        /*0a0c*/ 	.word	0x00002a20


	//   ....[1]....
        /*0a10*/ 	.word	0x00002f10


	//   ....[2]....
        /*0a14*/ 	.word	0x00002f70


	//   ....[3]....
        /*0a18*/ 	.word	0x000042f0


	//   ....[4]....
        /*0a1c*/ 	.word	0x000056a0


	//   ....[5]....
        /*0a20*/ 	.word	0x000056e0


	//   ....[6]....
        /*0a24*/ 	.word	0x00008c90


	//   ....[7]....
        /*0a28*/ 	.word	0x00008d10


	//   ....[8]....
        /*0a2c*/ 	.word	0x00008d40


	//   ....[9]....
        /*0a30*/ 	.word	0x00008db0


	//----- nvinfo : EIATTR_MAX_THREADS
	.align		4
.L_49:
        /*0a34*/ 	.byte	0x04, 0x05
        /*0a36*/ 	.short	(.L_51 - .L_50)
.L_50:
        /*0a38*/ 	.word	0x00000100
        /*0a3c*/ 	.word	0x00000001
        /*0a40*/ 	.word	0x00000001


	//----- nvinfo : EIATTR_CRS_STACK_SIZE
	.align		4
.L_51:
        /*0a44*/ 	.byte	0x04, 0x1e
        /*0a46*/ 	.short	(.L_53 - .L_52)
.L_52:
        /*0a48*/ 	.word	0x00000000


	//----- nvinfo : EIATTR_CBANK_PARAM_SIZE
	.align		4
.L_53:
        /*0a4c*/ 	.byte	0x03, 0x19
        /*0a4e*/ 	.short	0x0800


	//----- nvinfo : EIATTR_PARAM_CBANK
	.align		4
        /*0a50*/ 	.byte	0x04, 0x0a
        /*0a52*/ 	.short	(.L_55 - .L_54)
	.align		4
.L_54:
        /*0a54*/ 	.word	index@(.nv.constant0._ZN7cutlass13device_kernelINS_4gemm6kernel13GemmUniversalIN4cute5tupleIJiiiiEEENS1_10collective13CollectiveMmaINS1_35MainloopSm100TmaUmmaWarpSpecializedILi2ELi2ELi4ENS5_IJNS4_1CILi8EEENSA_ILi1EEESC_EEEEENS5_IJNSA_ILi128EEESF_NSA_ILi64EEEEEENS_6half_tENS5_IJlSC_lEEESI_SJ_NS4_8TiledMMAINS4_8MMA_AtomIJNS4_26SM100_MMA_F16BF16_2x1SM_SSISI_SI_fLi128ELi128ELNS4_4UMMA5MajorE0ELSO_0ELNSN_7ScaleInE0ELSP_0EEEEEENS4_6LayoutINS5_IJSC_SC_SC_EEENS5_IJNSA_ILi0EEESU_SU_EEEEENS5_IJNS4_10UnderscoreESX_SX_EEEEENS4_18SM100_TMA_2SM_LOADENS4_14ComposedLayoutINS4_7SwizzleILi3ELi4ELi3EEENS4_18smem_ptr_flag_bitsILi16EEENSS_INS5_IJSB_SG_EEENS5_IJSG_SC_EEEEEEEvNS4_8identityENS4_28SM100_TMA_2SM_LOAD_MULTICASTES19_vS1A_EENS_8epilogue10collective18CollectiveEpilogueINS1D_23Sm100TmaWarpSpecializedILi4ELi2ELi16ELb1ELb0EEEJNS5_IJSG_SF_SG_EEENS5_IJNSS_ISG_SC_EENSS_INS5_IJNSA_ILi16EEENSA_ILi2EEEEEENS5_IJSC_SG_EEEEEEEESI_SJ_SI_SJ_NS1D_6fusion15FusionCallbacksIS1H_NS1Q_17LinearCombinationISI_fSI_fLNS_15FloatRoundStyleE2EEES1I_S1P_JEEENS4_5SM1004TMEM4LOAD26SM100_TMEM_LOAD_32dp32b16xENS4_13SM90_TMA_LOADENS11_INS12_ILi1ELi4ELi3EEES15_NSS_INS5_IJSB_S1K_EEENS5_IJS1K_SC_EEEEEEENS4_39AutoVectorizingCopyWithAssumedAlignmentILi128EEENS4_14SM90_TMA_STOREES25_S27_S27_EEEvvEEEEvNT_6ParamsE)
        /*0a58*/ 	.short	0x0380
        /*0a5a*/ 	.short	0x0800


	//----- nvinfo : EIATTR_SW_WAR
	.align		4
.L_55:
        /*0a5c*/ 	.byte	0x04, 0x36
        /*0a5e*/ 	.short	(.L_57 - .L_56)
.L_56:
        /*0a60*/ 	.word	0x00000008
.L_57:


//--------------------- .nv.callgraph             --------------------------
	.section	.nv.callgraph,"",@"SHT_CUDA_CALLGRAPH"
	.align	4
	.sectionentsize	8
	.align		4
        /*0000*/ 	.word	0x00000000
	.align		4
        /*0004*/ 	.word	0xffffffff
	.align		4
        /*0008*/ 	.word	index@(_ZN7cutlass13device_kernelINS_4gemm6kernel13GemmUniversalIN4cute5tupleIJiiiiEEENS1_10collective13CollectiveMmaINS1_35MainloopSm100TmaUmmaWarpSpecializedILi2ELi2ELi4ENS5_IJNS4_1CILi8EEENSA_ILi1EEESC_EEEEENS5_IJNSA_ILi128EEESF_NSA_ILi64EEEEEENS_6half_tENS5_IJlSC_lEEESI_SJ_NS4_8TiledMMAINS4_8MMA_AtomIJNS4_26SM100_MMA_F16BF16_2x1SM_SSISI_SI_fLi128ELi128ELNS4_4UMMA5MajorE0ELSO_0ELNSN_7ScaleInE0ELSP_0EEEEEENS4_6LayoutINS5_IJSC_SC_SC_EEENS5_IJNSA_ILi0EEESU_SU_EEEEENS5_IJNS4_10UnderscoreESX_SX_EEEEENS4_18SM100_TMA_2SM_LOADENS4_14ComposedLayoutINS4_7SwizzleILi3ELi4ELi3EEENS4_18smem_ptr_flag_bitsILi16EEENSS_INS5_IJSB_SG_EEENS5_IJSG_SC_EEEEEEEvNS4_8identityENS4_28SM100_TMA_2SM_LOAD_MULTICASTES19_vS1A_EENS_8epilogue10collective18CollectiveEpilogueINS1D_23Sm100TmaWarpSpecializedILi4ELi2ELi16ELb1ELb0EEEJNS5_IJSG_SF_SG_EEENS5_IJNSS_ISG_SC_EENSS_INS5_IJNSA_ILi16EEENSA_ILi2EEEEEENS5_IJSC_SG_EEEEEEEESI_SJ_SI_SJ_NS1D_6fusion15FusionCallbacksIS1H_NS1Q_17LinearCombinationISI_fSI_fLNS_15FloatRoundStyleE2EEES1I_S1P_JEEENS4_5SM1004TMEM4LOAD26SM100_TMEM_LOAD_32dp32b16xENS4_13SM90_TMA_LOADENS11_INS12_ILi1ELi4ELi3EEES15_NSS_INS5_IJSB_S1K_EEENS5_IJS1K_SC_EEEEEEENS4_39AutoVectorizingCopyWithAssumedAlignmentILi128EEENS4_14SM90_TMA_STOREES25_S27_S27_EEEvvEEEEvNT_6ParamsE)
	.align		4
        /*000c*/ 	.word	index@(__assertfail)
	.align		4
        /*0010*/ 	.word	0x00000000
	.align		4
        /*0014*/ 	.word	0xfffffffe
	.align		4
        /*0018*/ 	.word	0x00000000
	.align		4
        /*001c*/ 	.word	0xfffffffd
	.align		4
        /*0020*/ 	.word	0x00000000
	.align		4
        /*0024*/ 	.word	0xfffffffc


//--------------------- .nv.constant4             --------------------------
	.section	.nv.constant4,"a",@progbits
	.align	8
	.align		8
.nv.constant4:
        /*0000*/ 	.dword	__assertfail
	.align		8
        /*0008*/ 	.dword	__unnamed_1
	.align		8
        /*0010*/ 	.dword	__unnamed_2
	.align		8
        /*0018*/ 	.dword	_ZN40_INTERNAL_7cf5f698_4_k_cu_0103d108_410624cuda3std3__45__cpo5beginE
	.align		8
        /*0020*/ 	.dword	_ZN40_INTERNAL_7cf5f698_4_k_cu_0103d108_410624cuda3std3__45__cpo3endE
	.align		8
        /*0028*/ 	.dword	_ZN40_INTERNAL_7cf5f698_4_k_cu_0103d108_410624cuda3std3__45__cpo6cbeginE
	.align		8
        /*0030*/ 	.dword	_ZN40_INTERNAL_7cf5f698_4_k_cu_0103d108_410624cuda3std3__45__cpo4cendE
	.align		8
        /*0038*/ 	.dword	_ZN40_INTERNAL_7cf5f698_4_k_cu_0103d108_410624cuda3std3__442_GLOBAL__N__7cf5f698_4_k_cu_0103d108_410626ignoreE
	.align		8
        /*0040*/ 	.dword	_ZN40_INTERNAL_7cf5f698_4_k_cu_0103d108_410624cuda3std3__419piecewise_constructE
	.align		8
        /*0048*/ 	.dword	_ZN40_INTERNAL_7cf5f698_4_k_cu_0103d108_410624cuda3std3__48in_placeE
	.align		8
        /*0050*/ 	.dword	_ZN40_INTERNAL_7cf5f698_4_k_cu_0103d108_410624cuda3std6ranges3__45__cpo4swapE
	.align		8
        /*0058*/ 	.dword	_ZN40_INTERNAL_7cf5f698_4_k_cu_0103d108_410624cuda3std6ranges3__45__cpo9iter_moveE
	.align		8
        /*0060*/ 	.dword	_ZN40_INTERNAL_7cf5f698_4_k_cu_0103d108_410624cute7productE
	.align		8
        /*0068*/ 	.dword	_ZN40_INTERNAL_7cf5f698_4_k_cu_0103d108_410624cute1_E
	.align		8
        /*0070*/ 	.dword	$str$25
	.align		8
        /*0078*/ 	.dword	$str$26
	.align		8
        /*0080*/ 	.dword	$str$27
	.align		8
        /*0088*/ 	.dword	$str$28


//--------------------- .text._ZN7cutlass13device_kernelINS_4gemm6kernel13GemmUniversalIN4cute5tupleIJiiiiEEENS1_10collective13CollectiveMmaINS1_35MainloopSm100TmaUmmaWarpSpecializedILi2ELi2ELi4ENS5_IJNS4_1CILi8EEENSA_ILi1EEESC_EEEEENS5_IJNSA_ILi128EEESF_NSA_ILi64EEEEEENS_6half_tENS5_IJlSC_lEEESI_SJ_NS4_8TiledMMAINS4_8MMA_AtomIJNS4_26SM100_MMA_F16BF16_2x1SM_SSISI_SI_fLi128ELi128ELNS4_4UMMA5MajorE0ELSO_0ELNSN_7ScaleInE0ELSP_0EEEEEENS4_6LayoutINS5_IJSC_SC_SC_EEENS5_IJNSA_ILi0EEESU_SU_EEEEENS5_IJNS4_10UnderscoreESX_SX_EEEEENS4_18SM100_TMA_2SM_LOADENS4_14ComposedLayoutINS4_7SwizzleILi3ELi4ELi3EEENS4_18smem_ptr_flag_bitsILi16EEENSS_INS5_IJSB_SG_EEENS5_IJSG_SC_EEEEEEEvNS4_8identityENS4_28SM100_TMA_2SM_LOAD_MULTICASTES19_vS1A_EENS_8epilogue10collective18CollectiveEpilogueINS1D_23Sm100TmaWarpSpecializedILi4ELi2ELi16ELb1ELb0EEEJNS5_IJSG_SF_SG_EEENS5_IJNSS_ISG_SC_EENSS_INS5_IJNSA_ILi16EEENSA_ILi2EEEEEENS5_IJSC_SG_EEEEEEEESI_SJ_SI_SJ_NS1D_6fusion15FusionCallbacksIS1H_NS1Q_17LinearCombinationISI_fSI_fLNS_15FloatRoundStyleE2EEES1I_S1P_JEEENS4_5SM1004TMEM4LOAD26SM100_TMEM_LOAD_32dp32b16xENS4_13SM90_TMA_LOADENS11_INS12_ILi1ELi4ELi3EEES15_NSS_INS5_IJSB_S1K_EEENS5_IJS1K_SC_EEEEEEENS4_39AutoVectorizingCopyWithAssumedAlignmentILi128EEENS4_14SM90_TMA_STOREES25_S27_S27_EEEvvEEEEvNT_6ParamsE --------------------------
	.section	.text._ZN7cutlass13device_kernelINS_4gemm6kernel13GemmUniversalIN4cute5tupleIJiiiiEEENS1_10collective13CollectiveMmaINS1_35MainloopSm100TmaUmmaWarpSpecializedILi2ELi2ELi4ENS5_IJNS4_1CILi8EEENSA_ILi1EEESC_EEEEENS5_IJNSA_ILi128EEESF_NSA_ILi64EEEEEENS_6half_tENS5_IJlSC_lEEESI_SJ_NS4_8TiledMMAINS4_8MMA_AtomIJNS4_26SM100_MMA_F16BF16_2x1SM_SSISI_SI_fLi128ELi128ELNS4_4UMMA5MajorE0ELSO_0ELNSN_7ScaleInE0ELSP_0EEEEEENS4_6LayoutINS5_IJSC_SC_SC_EEENS5_IJNSA_ILi0EEESU_SU_EEEEENS5_IJNS4_10UnderscoreESX_SX_EEEEENS4_18SM100_TMA_2SM_LOADENS4_14ComposedLayoutINS4_7SwizzleILi3ELi4ELi3EEENS4_18smem_ptr_flag_bitsILi16EEENSS_INS5_IJSB_SG_EEENS5_IJSG_SC_EEEEEEEvNS4_8identityENS4_28SM100_TMA_2SM_LOAD_MULTICASTES19_vS1A_EENS_8epilogue10collective18CollectiveEpilogueINS1D_23Sm100TmaWarpSpecializedILi4ELi2ELi16ELb1ELb0EEEJNS5_IJSG_SF_SG_EEENS5_IJNSS_ISG_SC_EENSS_INS5_IJNSA_ILi16EEENSA_ILi2EEEEEENS5_IJSC_SG_EEEEEEEESI_SJ_SI_SJ_NS1D_6fusion15FusionCallbacksIS1H_NS1Q_17LinearCombinationISI_fSI_fLNS_15FloatRoundStyleE2EEES1I_S1P_JEEENS4_5SM1004TMEM4LOAD26SM100_TMEM_LOAD_32dp32b16xENS4_13SM90_TMA_LOADENS11_INS12_ILi1ELi4ELi3EEES15_NSS_INS5_IJSB_S1K_EEENS5_IJS1K_SC_EEEEEEENS4_39AutoVectorizingCopyWithAssumedAlignmentILi128EEENS4_14SM90_TMA_STOREES25_S27_S27_EEEvvEEEEvNT_6ParamsE,"ax",@progbits
	.align	128
.text._ZN7cutlass13device_kernelINS_4gemm6kernel13GemmUniversalIN4cute5tupleIJiiiiEEENS1_10collective13CollectiveMmaINS1_35MainloopSm100TmaUmmaWarpSpecializedILi2ELi2ELi4ENS5_IJNS4_1CILi8EEENSA_ILi1EEESC_EEEEENS5_IJNSA_ILi128EEESF_NSA_ILi64EEEEEENS_6half_tENS5_IJlSC_lEEESI_SJ_NS4_8TiledMMAINS4_8MMA_AtomIJNS4_26SM100_MMA_F16BF16_2x1SM_SSISI_SI_fLi128ELi128ELNS4_4UMMA5MajorE0ELSO_0ELNSN_7ScaleInE0ELSP_0EEEEEENS4_6LayoutINS5_IJSC_SC_SC_EEENS5_IJNSA_ILi0EEESU_SU_EEEEENS5_IJNS4_10UnderscoreESX_SX_EEEEENS4_18SM100_TMA_2SM_LOADENS4_14ComposedLayoutINS4_7SwizzleILi3ELi4ELi3EEENS4_18smem_ptr_flag_bitsILi16EEENSS_INS5_IJSB_SG_EEENS5_IJSG_SC_EEEEEEEvNS4_8identityENS4_28SM100_TMA_2SM_LOAD_MULTICASTES19_vS1A_EENS_8epilogue10collective18CollectiveEpilogueINS1D_23Sm100TmaWarpSpecializedILi4ELi2ELi16ELb1ELb0EEEJNS5_IJSG_SF_SG_EEENS5_IJNSS_ISG_SC_EENSS_INS5_IJNSA_ILi16EEENSA_ILi2EEEEEENS5_IJSC_SG_EEEEEEEESI_SJ_SI_SJ_NS1D_6fusion15FusionCallbacksIS1H_NS1Q_17LinearCombinationISI_fSI_fLNS_15FloatRoundStyleE2EEES1I_S1P_JEEENS4_5SM1004TMEM4LOAD26SM100_TMEM_LOAD_32dp32b16xENS4_13SM90_TMA_LOADENS11_INS12_ILi1ELi4ELi3EEES15_NSS_INS5_IJSB_S1K_EEENS5_IJS1K_SC_EEEEEEENS4_39AutoVectorizingCopyWithAssumedAlignmentILi128EEENS4_14SM90_TMA_STOREES25_S27_S27_EEEvvEEEEvNT_6ParamsE:
        .type           _ZN7cutlass13device_kernelINS_4gemm6kernel13GemmUniversalIN4cute5tupleIJiiiiEEENS1_10collective13CollectiveMmaINS1_35MainloopSm100TmaUmmaWarpSpecializedILi2ELi2ELi4ENS5_IJNS4_1CILi8EEENSA_ILi1EEESC_EEEEENS5_IJNSA_ILi128EEESF_NSA_ILi64EEEEEENS_6half_tENS5_IJlSC_lEEESI_SJ_NS4_8TiledMMAINS4_8MMA_AtomIJNS4_26SM100_MMA_F16BF16_2x1SM_SSISI_SI_fLi128ELi128ELNS4_4UMMA5MajorE0ELSO_0ELNSN_7ScaleInE0ELSP_0EEEEEENS4_6LayoutINS5_IJSC_SC_SC_EEENS5_IJNSA_ILi0EEESU_SU_EEEEENS5_IJNS4_10UnderscoreESX_SX_EEEEENS4_18SM100_TMA_2SM_LOADENS4_14ComposedLayoutINS4_7SwizzleILi3ELi4ELi3EEENS4_18smem_ptr_flag_bitsILi16EEENSS_INS5_IJSB_SG_EEENS5_IJSG_SC_EEEEEEEvNS4_8identityENS4_28SM100_TMA_2SM_LOAD_MULTICASTES19_vS1A_EENS_8epilogue10collective18CollectiveEpilogueINS1D_23Sm100TmaWarpSpecializedILi4ELi2ELi16ELb1ELb0EEEJNS5_IJSG_SF_SG_EEENS5_IJNSS_ISG_SC_EENSS_INS5_IJNSA_ILi16EEENSA_ILi2EEEEEENS5_IJSC_SG_EEEEEEEESI_SJ_SI_SJ_NS1D_6fusion15FusionCallbacksIS1H_NS1Q_17LinearCombinationISI_fSI_fLNS_15FloatRoundStyleE2EEES1I_S1P_JEEENS4_5SM1004TMEM4LOAD26SM100_TMEM_LOAD_32dp32b16xENS4_13SM90_TMA_LOADENS11_INS12_ILi1ELi4ELi3EEES15_NSS_INS5_IJSB_S1K_EEENS5_IJS1K_SC_EEEEEEENS4_39AutoVectorizingCopyWithAssumedAlignmentILi128EEENS4_14SM90_TMA_STOREES25_S27_S27_EEEvvEEEEvNT_6ParamsE,@function
        .size           _ZN7cutlass13device_kernelINS_4gemm6kernel13GemmUniversalIN4cute5tupleIJiiiiEEENS1_10collective13CollectiveMmaINS1_35MainloopSm100TmaUmmaWarpSpecializedILi2ELi2ELi4ENS5_IJNS4_1CILi8EEENSA_ILi1EEESC_EEEEENS5_IJNSA_ILi128EEESF_NSA_ILi64EEEEEENS_6half_tENS5_IJlSC_lEEESI_SJ_NS4_8TiledMMAINS4_8MMA_AtomIJNS4_26SM100_MMA_F16BF16_2x1SM_SSISI_SI_fLi128ELi128ELNS4_4UMMA5MajorE0ELSO_0ELNSN_7ScaleInE0ELSP_0EEEEEENS4_6LayoutINS5_IJSC_SC_SC_EEENS5_IJNSA_ILi0EEESU_SU_EEEEENS5_IJNS4_10UnderscoreESX_SX_EEEEENS4_18SM100_TMA_2SM_LOADENS4_14ComposedLayoutINS4_7SwizzleILi3ELi4ELi3EEENS4_18smem_ptr_flag_bitsILi16EEENSS_INS5_IJSB_SG_EEENS5_IJSG_SC_EEEEEEEvNS4_8identityENS4_28SM100_TMA_2SM_LOAD_MULTICASTES19_vS1A_EENS_8epilogue10collective18CollectiveEpilogueINS1D_23Sm100TmaWarpSpecializedILi4ELi2ELi16ELb1ELb0EEEJNS5_IJSG_SF_SG_EEENS5_IJNSS_ISG_SC_EENSS_INS5_IJNSA_ILi16EEENSA_ILi2EEEEEENS5_IJSC_SG_EEEEEEEESI_SJ_SI_SJ_NS1D_6fusion15FusionCallbacksIS1H_NS1Q_17LinearCombinationISI_fSI_fLNS_15FloatRoundStyleE2EEES1I_S1P_JEEENS4_5SM1004TMEM4LOAD26SM100_TMEM_LOAD_32dp32b16xENS4_13SM90_TMA_LOADENS11_INS12_ILi1ELi4ELi3EEES15_NSS_INS5_IJSB_S1K_EEENS5_IJS1K_SC_EEEEEEENS4_39AutoVectorizingCopyWithAssumedAlignmentILi128EEENS4_14SM90_TMA_STOREES25_S27_S27_EEEvvEEEEvNT_6ParamsE,(.L_x_191 - _ZN7cutlass13device_kernelINS_4gemm6kernel13GemmUniversalIN4cute5tupleIJiiiiEEENS1_10collective13CollectiveMmaINS1_35MainloopSm100TmaUmmaWarpSpecializedILi2ELi2ELi4ENS5_IJNS4_1CILi8EEENSA_ILi1EEESC_EEEEENS5_IJNSA_ILi128EEESF_NSA_ILi64EEEEEENS_6half_tENS5_IJlSC_lEEESI_SJ_NS4_8TiledMMAINS4_8MMA_AtomIJNS4_26SM100_MMA_F16BF16_2x1SM_SSISI_SI_fLi128ELi128ELNS4_4UMMA5MajorE0ELSO_0ELNSN_7ScaleInE0ELSP_0EEEEEENS4_6LayoutINS5_IJSC_SC_SC_EEENS5_IJNSA_ILi0EEESU_SU_EEEEENS5_IJNS4_10UnderscoreESX_SX_EEEEENS4_18SM100_TMA_2SM_LOADENS4_14ComposedLayoutINS4_7SwizzleILi3ELi4ELi3EEENS4_18smem_ptr_flag_bitsILi16EEENSS_INS5_IJSB_SG_EEENS5_IJSG_SC_EEEEEEEvNS4_8identityENS4_28SM100_TMA_2SM_LOAD_MULTICASTES19_vS1A_EENS_8epilogue10collective18CollectiveEpilogueINS1D_23Sm100TmaWarpSpecializedILi4ELi2ELi16ELb1ELb0EEEJNS5_IJSG_SF_SG_EEENS5_IJNSS_ISG_SC_EENSS_INS5_IJNSA_ILi16EEENSA_ILi2EEEEEENS5_IJSC_SG_EEEEEEEESI_SJ_SI_SJ_NS1D_6fusion15FusionCallbacksIS1H_NS1Q_17LinearCombinationISI_fSI_fLNS_15FloatRoundStyleE2EEES1I_S1P_JEEENS4_5SM1004TMEM4LOAD26SM100_TMEM_LOAD_32dp32b16xENS4_13SM90_TMA_LOADENS11_INS12_ILi1ELi4ELi3EEES15_NSS_INS5_IJSB_S1K_EEENS5_IJS1K_SC_EEEEEEENS4_39AutoVectorizingCopyWithAssumedAlignmentILi128EEENS4_14SM90_TMA_STOREES25_S27_S27_EEEvvEEEEvNT_6ParamsE)
        .other          _ZN7cutlass13device_kernelINS_4gemm6kernel13GemmUniversalIN4cute5tupleIJiiiiEEENS1_10collective13CollectiveMmaINS1_35MainloopSm100TmaUmmaWarpSpecializedILi2ELi2ELi4ENS5_IJNS4_1CILi8EEENSA_ILi1EEESC_EEEEENS5_IJNSA_ILi128EEESF_NSA_ILi64EEEEEENS_6half_tENS5_IJlSC_lEEESI_SJ_NS4_8TiledMMAINS4_8MMA_AtomIJNS4_26SM100_MMA_F16BF16_2x1SM_SSISI_SI_fLi128ELi128ELNS4_4UMMA5MajorE0ELSO_0ELNSN_7ScaleInE0ELSP_0EEEEEENS4_6LayoutINS5_IJSC_SC_SC_EEENS5_IJNSA_ILi0EEESU_SU_EEEEENS5_IJNS4_10UnderscoreESX_SX_EEEEENS4_18SM100_TMA_2SM_LOADENS4_14ComposedLayoutINS4_7SwizzleILi3ELi4ELi3EEENS4_18smem_ptr_flag_bitsILi16EEENSS_INS5_IJSB_SG_EEENS5_IJSG_SC_EEEEEEEvNS4_8identityENS4_28SM100_TMA_2SM_LOAD_MULTICASTES19_vS1A_EENS_8epilogue10collective18CollectiveEpilogueINS1D_23Sm100TmaWarpSpecializedILi4ELi2ELi16ELb1ELb0EEEJNS5_IJSG_SF_SG_EEENS5_IJNSS_ISG_SC_EENSS_INS5_IJNSA_ILi16EEENSA_ILi2EEEEEENS5_IJSC_SG_EEEEEEEESI_SJ_SI_SJ_NS1D_6fusion15FusionCallbacksIS1H_NS1Q_17LinearCombinationISI_fSI_fLNS_15FloatRoundStyleE2EEES1I_S1P_JEEENS4_5SM1004TMEM4LOAD26SM100_TMEM_LOAD_32dp32b16xENS4_13SM90_TMA_LOADENS11_INS12_ILi1ELi4ELi3EEES15_NSS_INS5_IJSB_S1K_EEENS5_IJS1K_SC_EEEEEEENS4_39AutoVectorizingCopyWithAssumedAlignmentILi128EEENS4_14SM90_TMA_STOREES25_S27_S27_EEEvvEEEEvNT_6ParamsE,@"STO_CUDA_ENTRY STV_DEFAULT"
_ZN7cutlass13device_kernelINS_4gemm6kernel13GemmUniversalIN4cute5tupleIJiiiiEEENS1_10collective13CollectiveMmaINS1_35MainloopSm100TmaUmmaWarpSpecializedILi2ELi2ELi4ENS5_IJNS4_1CILi8EEENSA_ILi1EEESC_EEEEENS5_IJNSA_ILi128EEESF_NSA_ILi64EEEEEENS_6half_tENS5_IJlSC_lEEESI_SJ_NS4_8TiledMMAINS4_8MMA_AtomIJNS4_26SM100_MMA_F16BF16_2x1SM_SSISI_SI_fLi128ELi128ELNS4_4UMMA5MajorE0ELSO_0ELNSN_7ScaleInE0ELSP_0EEEEEENS4_6LayoutINS5_IJSC_SC_SC_EEENS5_IJNSA_ILi0EEESU_SU_EEEEENS5_IJNS4_10UnderscoreESX_SX_EEEEENS4_18SM100_TMA_2SM_LOADENS4_14ComposedLayoutINS4_7SwizzleILi3ELi4ELi3EEENS4_18smem_ptr_flag_bitsILi16EEENSS_INS5_IJSB_SG_EEENS5_IJSG_SC_EEEEEEEvNS4_8identityENS4_28SM100_TMA_2SM_LOAD_MULTICASTES19_vS1A_EENS_8epilogue10collective18CollectiveEpilogueINS1D_23Sm100TmaWarpSpecializedILi4ELi2ELi16ELb1ELb0EEEJNS5_IJSG_SF_SG_EEENS5_IJNSS_ISG_SC_EENSS_INS5_IJNSA_ILi16EEENSA_ILi2EEEEEENS5_IJSC_SG_EEEEEEEESI_SJ_SI_SJ_NS1D_6fusion15FusionCallbacksIS1H_NS1Q_17LinearCombinationISI_fSI_fLNS_15FloatRoundStyleE2EEES1I_S1P_JEEENS4_5SM1004TMEM4LOAD26SM100_TMEM_LOAD_32dp32b16xENS4_13SM90_TMA_LOADENS11_INS12_ILi1ELi4ELi3EEES15_NSS_INS5_IJSB_S1K_EEENS5_IJS1K_SC_EEEEEEENS4_39AutoVectorizingCopyWithAssumedAlignmentILi128EEENS4_14SM90_TMA_STOREES25_S27_S27_EEEvvEEEEvNT_6ParamsE:
[----:B------:R-:W1:Y:S01]  /*0000*/  LDC R1, c[0x0][0x37c] ;  /* 0x0000df00ff017b82 */ /* 0x000e620000000800 */
[----:B------:R-:W2:Y:S01]  /*0010*/  S2R R60, SR_TID.X ;  /* 0x00000000003c7919 */ /* 0x000ea20000002100 */
[----:B------:R-:W3:Y:S06]  /*0020*/  LDCU.64 UR8, c[0x0][0x890] ;  /* 0x00011200ff0877ac */ /* 0x000eec0008000a00 */
[----:B------:R-:W4:Y:S01]  /*0030*/  S2UR UR47, SR_CgaCtaId ;  /* 0x00000000002f79c3 */ /* 0x000f220000008800 */
[----:B------:R-:W-:Y:S02]  /*0040*/  PRMT R46, RZ, 0x7610, R46 ;  /* 0x00007610ff2e7816 */ /* 0x000fe4000000002e */
[----:B------:R-:W-:Y:S01]  /*0050*/  ELECT P1, URZ, PT ;  /* 0x0000000000ff782f */ /* 0x000fe20003820000 */
[----:B---3--:R-:W-:-:S04]  /*0060*/  UISETP.NE.U32.AND UP0, UPT, UR8, URZ, UPT ;  /* 0x000000ff0800728c */ /* 0x008fc8000bf05070 */
[----:B------:R-:W-:Y:S02]  /*0070*/  UISETP.NE.AND.EX UP0, UPT, UR9, URZ, UPT, UP0 ;  /* 0x000000ff0900728c */ /* 0x000fe4000bf05300 */
[----:B----4-:R-:W-:Y:S02]  /*0080*/  ULOP3.LUT UR48, UR47, 0x1, URZ, 0xc0, !UPT ;  /* 0x000000012f307892 */ /* 0x010fe4000f8ec0ff */
[----:B------:R-:W-:Y:S01]  /*0090*/  ULOP3.LUT UR49, UR47, 0x1, URZ, 0x3c, !UPT ;  /* 0x000000012f317892 */ /* 0x000fe2000f8e3cff */
[----:B--2---:R-:W-:-:S05]  /*00a0*/  SHF.R.U32.HI R47, RZ, 0x5, R60 ;  /* 0x00000005ff2f7819 */ /* 0x004fca000001163c */
[----:B------:R-:W2:Y:S02]  /*00b0*/  SHFL.IDX PT, R0, R47, RZ, 0x1f ;  /* 0x00001fff2f007589 */ /* 0x000ea400000e0000 */
[----:B--2---:R-:W-:Y:S01]  /*00c0*/  R2UR UR18, R0 ;  /* 0x00000000001272ca */ /* 0x004fe200000e0000 */
[----:B-1----:R-:W-:-:S14]  /*00d0*/  BRA.U UP0, `(.L_x_0) ;  /* 0x0000000100307547 */ /* 0x002fdc000b800000 */
[----:B------:R-:W1:Y:S02]  /*00e0*/  LDCU.64 UR4, c[0x0][0x888] ;  /* 0x00011100ff0477ac */ /* 0x000e640008000a00 */
[----:B-1----:R-:W-:-:S04]  /*00f0*/  UISETP.NE.U32.AND UP0, UPT, UR4, URZ, UPT ;  /* 0x000000ff0400728c */ /* 0x002fc8000bf05070 */
[----:B------:R-:W-:-:S09]  /*0100*/  UISETP.NE.AND.EX UP0, UPT, UR5, URZ, UPT, UP0 ;  /* 0x000000ff0500728c */ /* 0x000fd2000bf05300 */
[----:B------:R-:W-:Y:S05]  /*0110*/  BRA.U !UP0, `(.L_x_1) ;  /* 0x0000000108147547 */ /* 0x000fea000b800000 */
[----:B------:R-:W1:Y:S01]  /*0120*/  LDC.64 R2, c[0x0][0x888] ;  /* 0x00022200ff027b82 */ /* 0x000e620000000a00 */
[----:B------:R-:W1:Y:S02]  /*0130*/  LDCU.64 UR4, c[0x0][0x358] ;  /* 0x00006b00ff0477ac */ /* 0x000e640008000a00 */
[----:B-1----:R1:W5:Y:S01]  /*0140*/  LDG.E R27, desc[UR4][R2.64] ;  /* 0x00000004021b7981 */ /* 0x002362000c1e1900 */
[----:B------:R-:W-:Y:S01]  /*0150*/  HFMA2 R46, -RZ, RZ, 0, 5.9604644775390625e-08 ;  /* 0x00000001ff2e7431 */ /* 0x000fe200000001ff */
[----:B------:R-:W-:Y:S05]  /*0160*/  BRA `(.L_x_0) ;  /* 0x00000000000c7947 */ /* 0x000fea0003800000 */
.L_x_1:
[----:B------:R-:W1:Y:S01]  /*0170*/  LDCU UR4, c[0x0][0x880] ;  /* 0x00011000ff0477ac */ /* 0x000e620008000800 */
[----:B------:R-:W-:Y:S01]  /*0180*/  HFMA2 R46, -RZ, RZ, 0, 5.9604644775390625e-08 ;  /* 0x00000001ff2e7431 */ /* 0x000fe200000001ff */
[----:B-1----:R-:W-:-:S07]  /*0190*/  MOV R27, UR4 ;  /* 0x00000004001b7c02 */ /* 0x002fce0008000f00 */
.L_x_0:
[----:B------:R-:W2:Y:S02]  /*01a0*/  LDCU.64 UR4, c[0x0][0x8b0] ;  /* 0x00011600ff0477ac */ /* 0x000ea40008000a00 */
[----:B--2---:R-:W-:-:S04]  /*01b0*/  UISETP.NE.U32.AND UP0, UPT, UR4, URZ, UPT ;  /* 0x000000ff0400728c */ /* 0x004fc8000bf05070 */
[----:B------:R-:W-:-:S09]  /*01c0*/  UISETP.NE.AND.EX UP0, UPT, UR5, URZ, UPT, UP0 ;  /* 0x000000ff0500728c */ /* 0x000fd2000bf05300 */
[----:B------:R-:W-:Y:S05]  /*01d0*/  BRA.U UP0, `(.L_x_2) ;  /* 0x0000000100287547 */ /* 0x000fea000b800000 */
[----:B------:R-:W2:Y:S02]  /*01e0*/  LDCU.64 UR4, c[0x0][0x8a8] ;  /* 0x00011500ff0477ac */ /* 0x000ea40008000a00 */
[----:B--2---:R-:W-:-:S04]  /*01f0*/  UISETP.NE.U32.AND UP0, UPT, UR4, URZ, UPT ;  /* 0x000000ff0400728c */ /* 0x004fc8000bf05070 */
[----:B------:R-:W-:-:S09]  /*0200*/  UISETP.NE.AND.EX UP0, UPT, UR5, URZ, UPT, UP0 ;  /* 0x000000ff0500728c */ /* 0x000fd2000bf05300 */
[----:B------:R-:W-:Y:S05]  /*0210*/  BRA.U !UP0, `(.L_x_3) ;  /* 0x0000000108107547 */ /* 0x000fea000b800000 */
[----:B------:R-:W2:Y:S01]  /*0220*/  LDC.64 R24, c[0x0][0x8a8] ;  /* 0x00022a00ff187b82 */ /* 0x000ea20000000a00 */
[----:B------:R-:W2:Y:S02]  /*0230*/  LDCU.64 UR4, c[0x0][0x358] ;  /* 0x00006b00ff0477ac */ /* 0x000ea40008000a00 */
[----:B--2---:R2:W5:Y:S01]  /*0240*/  LDG.E R24, desc[UR4][R24.64] ;  /* 0x0000000418187981 */ /* 0x004562000c1e1900 */
[----:B------:R-:W-:Y:S05]  /*0250*/  BRA `(.L_x_2) ;  /* 0x0000000000087947 */ /* 0x000fea0003800000 */
.L_x_3:
[----:B------:R-:W2:Y:S02]  /*0260*/  LDCU UR4, c[0x0][0x8a0] ;  /* 0x00011400ff0477ac */ /* 0x000ea40008000800 */
[----:B--2---:R-:W-:Y:S02]  /*0270*/  MOV R24, UR4 ;  /* 0x0000000400187c02 */ /* 0x004fe40008000f00 */
.L_x_2:
[----:B------:R-:W-:Y:S01]  /*0280*/  IMAD.U32 R0, RZ, RZ, UR18 ;  /* 0x00000012ff007e24 */ /* 0x000fe2000f8e00ff */
[----:B------:R-:W-:Y:S04]  /*0290*/  BSSY.RECONVERGENT B0, `(.L_x_4) ;  /* 0x000000c000007945 */ /* 0x000fe80003800200 */
[C---:B------:R-:W-:Y:S02]  /*02a0*/  ISETP.NE.OR P2, PT, R0.reuse, 0x1, !P1 ;  /* 0x000000010000780c */ /* 0x040fe40004f45670 */
[----:B------:R-:W-:-:S11]  /*02b0*/  ISETP.NE.OR P0, PT, R0, 0x3, !P1 ;  /* 0x000000030000780c */ /* 0x000fd60004f05670 */
[----:B------:R-:W-:Y:S05]  /*02c0*/  @P2 BRA `(.L_x_5) ;  /* 0x0000000000202947 */ /* 0x000fea0003800000 */
[----:B------:R-:W3:Y:S02]  /*02d0*/  LDCU.64 UR4, c[0x0][0x348] ;  /* 0x00006900ff0477ac */ /* 0x000ee40008000a00 */
[----:B---3--:R-:W-:Y:S02]  /*02e0*/  UIADD3 UR6, UP1, UPT, UR4, 0x80, URZ ;  /* 0x0000008004067890 */ /* 0x008fe4000ff3e0ff */
[----:B------:R-:W-:Y:S02]  /*02f0*/  UIADD3 UR4, UP0, UPT, UR4, 0x180, URZ ;  /* 0x0000018004047890 */ /* 0x000fe4000ff1e0ff */
[----:B------:R-:W-:Y:S02]  /*0300*/  UIADD3.X UR7, UPT, UPT, URZ, UR5, URZ, UP1, !UPT ;  /* 0x00000005ff077290 */ /* 0x000fe40008ffe4ff */
[----:B------:R-:W-:-:S07]  /*0310*/  UIADD3.X UR5, UPT, UPT, URZ, UR5, URZ, UP0, !UPT ;  /* 0x00000005ff057290 */ /* 0x000fce00087fe4ff */
[----:B------:R3:W-:Y:S02]  /*0320*/  UTMACCTL.PF [UR6] ;  /* 0x00000000060079b9 */ /* 0x0007e40008040000 */
[----:B------:R3:W-:Y:S02]  /*0330*/  UTMACCTL.PF [UR4] ;  /* 0x00000000040079b9 */ /* 0x0007e40008040000 */
[----:B---3--:R-:W-:Y:S01]  /*0340*/  NOP ;  /* 0x0000000000007918 */ /* 0x008fe20000000000 */
.L_x_5:
[----:B------:R-:W-:Y:S05]  /*0350*/  BSYNC.RECONVERGENT B0 ;  /* 0x0000000000007941 */ /* 0x000fea0003800200 */
.L_x_4:
[----:B------:R-:W-:Y:S04]  /*0360*/  BSSY.RECONVERGENT B0, `(.L_x_6) ;  /* 0x000000a000007945 */ /* 0x000fe80003800200 */
        /* <DEDUP_REMOVED lines=9> */
.L_x_7:
[----:B------:R-:W-:Y:S05]  /*0400*/  BSYNC.RECONVERGENT B0 ;  /* 0x0000000000007941 */ /* 0x000fea0003800200 */
.L_x_6:
[----:B------:R-:W3:Y:S01]  /*0410*/  LDCU.64 UR4, c[0x0][0x888] ;  /* 0x00011100ff0477ac */ /* 0x000ee20008000a00 */
[----:B------:R-:W-:Y:S02]  /*0420*/  UISETP.EQ.U32.AND UP2, UPT, UR8, URZ, UPT ;  /* 0x000000ff0800728c */ /* 0x000fe4000bf42070 */
[----:B------:R-:W-:Y:S02]  /*0430*/  UPLOP3.LUT UP4, UPT, UPT, UPT, UPT, 0x80, 0x8 ;  /* 0x000000000008789c */ /* 0x000fe40003f8f070 */
[----:B---3--:R-:W-:-:S04]  /*0440*/  UISETP.NE.U32.AND UP0, UPT, UR4, URZ, UPT ;  /* 0x000000ff0400728c */ /* 0x008fc8000bf05070 */
[----:B------:R-:W-:-:S04]  /*0450*/  UISETP.NE.AND.EX UP1, UPT, UR5, URZ, UPT, UP0 ;  /* 0x000000ff0500728c */ /* 0x000fc8000bf25300 */
[----:B------:R-:W-:-:S04]  /*0460*/  UISETP.EQ.OR.EX UP3, UPT, UR9, URZ, !UP1, UP2 ;  /* 0x000000ff0900728c */ /* 0x000fc8000cf62720 */
[----:B------:R-:W-:-:S06]  /*0470*/  UP2UR UR4, UPR, URZ, 0x8 ;  /* 0x00000008ff047883 */ /* 0x000fcc0008000000 */
[----:B------:R-:W-:Y:S01]  /*0480*/  MOV R51, UR4 ;  /* 0x0000000400337c02 */ /* 0x000fe20008000f00 */
[----:B------:R-:W-:Y:S06]  /*0490*/  BRA.U !UP3, `(.L_x_8) ;  /* 0x000000010b207547 */ /* 0x000fec000b800000 */
[----:B------:R-:W-:Y:S01]  /*04a0*/  UISETP.NE.U32.AND UP2, UPT, UR8, URZ, UPT ;  /* 0x000000ff0800728c */ /* 0x000fe2000bf45070 */
[----:B-----5:R-:W-:Y:S01]  /*04b0*/  FSETP.NEU.AND P0, PT, R27, RZ, PT ;  /* 0x000000ff1b00720b */ /* 0x020fe20003f0d000 */
[----:B------:R-:W-:Y:S02]  /*04c0*/  USEL UR4, URZ, 0xffffffff, UP1 ;  /* 0xffffffffff047887 */ /* 0x000fe40008800000 */
[----:B------:R-:W-:-:S10]  /*04d0*/  UISETP.NE.AND.EX UP2, UPT, UR9, URZ, UPT, UP2 ;  /* 0x000000ff0900728c */ /* 0x000fd4000bf45320 */
[----:B------:R-:W-:Y:S01]  /*04e0*/  VOTEU.ANY UP0, P0 ;  /* 0x0000000000ff7886 */ /* 0x000fe20000000100 */
[----:B------:R-:W-:-:S04]  /*04f0*/  @!UP2 USEL UR4, URZ, 0xffffffff, UP0 ;  /* 0xffffffffff04a887 */ /* 0x000fc80008000000 */
[----:B------:R-:W-:-:S04]  /*0500*/  ULOP3.LUT UR4, UR4, 0x1, URZ, 0xc0, !UPT ;  /* 0x0000000104047892 */ /* 0x000fc8000f8ec0ff */
[----:B------:R-:W-:-:S11]  /*0510*/  UISETP.NE.U32.AND UP4, UPT, UR4, 0x1, UPT ;  /* 0x000000010400788c */ /* 0x000fd6000bf85070 */
.L_x_8:
[----:B------:R-:W3:Y:S01]  /*0520*/  SHFL.IDX PT, R0, R47, RZ, 0x1f ;  /* 0x00001fff2f007589 */ /* 0x000ee200000e0000 */
[----:B------:R-:W-:-:S04]  /*0530*/  UISETP.NE.AND UP0, UPT, UR18, 0x2, UPT ;  /* 0x000000021200788c */ /* 0x000fc8000bf05270 */
[----:B------:R-:W-:Y:S02]  /*0540*/  UISETP.EQ.AND UP2, UPT, UR48, URZ, !UP0 ;  /* 0x000000ff3000728c */ /* 0x000fe4000c742270 */
[----:B------:R-:W-:-:S04]  /*0550*/  USEL UR55, URZ, 0x1, UP0 ;  /* 0x00000001ff377887 */ /* 0x000fc80008000000 */
[----:B------:R-:W-:Y:S02]  /*0560*/  PLOP3.LUT P3, PT, P1, PT, UP2, 0x80, 0x8 ;  /* 0x000000000008781c */ /* 0x000fe40000f6f028 */
[----:B---3--:R-:W-:-:S13]  /*0570*/  ISETP.NE.AND P0, PT, R0, RZ, PT ;  /* 0x000000ff0000720c */ /* 0x008fda0003f05270 */
[----:B------:R-:W-:Y:S05]  /*0580*/  @P0 BRA `(.L_x_9) ;  /* 0x0000000000440947 */ /* 0x000fea0003800000 */
[----:B------:R-:W-:Y:S01]  /*0590*/  UMOV UR4, 0x400 ;  /* 0x0000040000047882 */ /* 0x000fe20000000000 */
[----:B------:R-:W-:Y:S01]  /*05a0*/  UMOV UR8, 0x1 ;  /* 0x0000000100087882 */ /* 0x000fe20000000000 */
[----:B------:R-:W-:Y:S01]  /*05b0*/  UMOV UR6, 0x4 ;  /* 0x0000000400067882 */ /* 0x000fe20000000000 */
[----:B------:R-:W-:Y:S02]  /*05c0*/  ULEA UR4, UR47, UR4, 0x18 ;  /* 0x000000042f047291 */ /* 0x000fe4000f8ec0ff */
[----:B------:R-:W-:-:S04]  /*05d0*/  UIADD3 UR8, UPT, UPT, -UR8, 0x100000, URZ ;  /* 0x0010000008087890 */ /* 0x000fc8000fffe1ff */
[----:B------:R-:W-:Y:S02]  /*05e0*/  USHF.L.U32 UR9, UR8, 0xb, URZ ;  /* 0x0000000b08097899 */ /* 0x000fe400080006ff */
[----:B------:R-:W-:Y:S02]  /*05f0*/  USHF.L.U32 UR8, UR8, 0x1, URZ ;  /* 0x0000000108087899 */ /* 0x000fe400080006ff */
[----:B------:R-:W-:-:S04]  /*0600*/  UIADD3 UR6, UPT, UPT, -UR6, 0x100000, URZ ;  /* 0x0010000006067890 */ /* 0x000fc8000fffe1ff */
[----:B------:R-:W-:Y:S02]  /*0610*/  USHF.L.U32 UR7, UR6, 0xb, URZ ;  /* 0x0000000b06077899 */ /* 0x000fe400080006ff */
[----:B------:R-:W-:Y:S01]  /*0620*/  USHF.L.U32 UR6, UR6, 0x1, URZ ;  /* 0x0000000106067899 */ /* 0x000fe200080006ff */
[----:B------:R-:W-:Y:S01]  /*0630*/  ELECT P0, URZ, PT ;  /* 0x0000000000ff782f */ /* 0x000fe20003800000 */
[----:B------:R-:W3:Y:S02]  /*0640*/  FENCE.VIEW.ASYNC.S ;  /* 0x00000000000073c6 */ /* 0x000ee40000000000 */
[----:B---3--:R3:W4:Y:S08]  /*0650*/  SYNCS.EXCH.64 URZ, [UR4], UR8 ;  /* 0x0000000804ff75b2 */ /* 0x0087300008000100 */
[----:B------:R3:W1:Y:S01]  /*0660*/  SYNCS.EXCH.64 URZ, [UR4+0x10], UR6 ;  /* 0x0000100604ff75b2 */ /* 0x0006620008000100 */
[----:B------:R3:W1:Y:S01]  /*0670*/  SYNCS.EXCH.64 URZ, [UR4+0x8], UR8 ;  /* 0x0000080804ff75b2 */ /* 0x0006620008000100 */
[----:B------:R3:W1:Y:S01]  /*0680*/  SYNCS.EXCH.64 URZ, [UR4+0x18], UR6 ;  /* 0x0000180604ff75b2 */ /* 0x0006620008000100 */
[----:B------:R-:W-:Y:S01]  /*0690*/  NOP ;  /* 0x0000000000007918 */ /* 0x000fe20000000000 */
.L_x_9:
[----:B------:R-:W2:Y:S01]  /*06a0*/  SHFL.IDX PT, R0, R47, RZ, 0x1f ;  /* 0x00001fff2f007589 */ /* 0x000ea200000e0000 */
[----:B------:R-:W-:Y:S01]  /*06b0*/  NOP ;  /* 0x0000000000007918 */ /* 0x000fe20000000000 */
[----:B--2---:R-:W-:-:S13]  /*06c0*/  ISETP.NE.AND P0, PT, R0, 0x1, PT ;  /* 0x000000010000780c */ /* 0x004fda0003f05270 */
[----:B------:R-:W-:Y:S05]  /*06d0*/  @P0 BRA `(.L_x_10) ;  /* 0x0000000000540947 */ /* 0x000fea0003800000 */
[----:B---3--:R-:W-:Y:S01]  /*06e0*/  UMOV UR4, 0x400 ;  /* 0x0000040000047882 */ /* 0x008fe20000000000 */
        /* <DEDUP_REMOVED lines=10> */
[----:B------:R-:W2:Y:S02]  /*0790*/  FENCE.VIEW.ASYNC.S ;  /* 0x00000000000073c6 */ /* 0x000ea40000000000 */
[----:B--2---:R2:W3:Y:S08]  /*07a0*/  SYNCS.EXCH.64 URZ, [UR4+0x20], UR8 ;  /* 0x0000200804ff75b2 */ /* 0x0044f00008000100 */
[----:B------:R2:W1:Y:S01]  /*07b0*/  SYNCS.EXCH.64 URZ, [UR4+0x40], UR6 ;  /* 0x0000400604ff75b2 */ /* 0x0004620008000100 */
[----:B------:R2:W1:Y:S01]  /*07c0*/  SYNCS.EXCH.64 URZ, [UR4+0x28], UR8 ;  /* 0x0000280804ff75b2 */ /* 0x0004620008000100 */
[----:B------:R2:W1:Y:S01]  /*07d0*/  SYNCS.EXCH.64 URZ, [UR4+0x48], UR6 ;  /* 0x0000480604ff75b2 */ /* 0x0004620008000100 */
[----:B------:R2:W1:Y:S01]  /*07e0*/  SYNCS.EXCH.64 URZ, [UR4+0x30], UR8 ;  /* 0x0000300804ff75b2 */ /* 0x0004620008000100 */
[----:B------:R2:W1:Y:S01]  /*07f0*/  SYNCS.EXCH.64 URZ, [UR4+0x50], UR6 ;  /* 0x0000500604ff75b2 */ /* 0x0004620008000100 */
[----:B------:R2:W1:Y:S01]  /*0800*/  SYNCS.EXCH.64 URZ, [UR4+0x38], UR8 ;  /* 0x0000380804ff75b2 */ /* 0x0004620008000100 */
[----:B------:R2:W1:Y:S01]  /*0810*/  SYNCS.EXCH.64 URZ, [UR4+0x58], UR6 ;  /* 0x0000580604ff75b2 */ /* 0x0004620008000100 */
[----:B------:R-:W-:Y:S01]  /*0820*/  NOP ;  /* 0x0000000000007918 */ /* 0x000fe20000000000 */
.L_x_10:
[----:B------:R-:W4:Y:S01]  /*0830*/  SHFL.IDX PT, R0, R47, RZ, 0x1f ;  /* 0x00001fff2f007589 */ /* 0x000f2200000e0000 */
[----:B------:R-:W-:Y:S01]  /*0840*/  NOP ;  /* 0x0000000000007918 */ /* 0x000fe20000000000 */
[----:B----4-:R-:W-:-:S13]  /*0850*/  ISETP.NE.AND P0, PT, R0, 0x3, PT ;  /* 0x000000030000780c */ /* 0x010fda0003f05270 */
[----:B------:R-:W-:Y:S05]  /*0860*/  @P0 BRA `(.L_x_11) ;  /* 0x00000000002c0947 */ /* 0x000fea0003800000 */
[----:B--23--:R-:W-:Y:S01]  /*0870*/  UMOV UR6, 0x400 ;  /* 0x0000040000067882 */ /* 0x00cfe20000000000 */
[----:B------:R-:W-:Y:S01]  /*0880*/  UMOV UR4, 0x20 ;  /* 0x0000002000047882 */ /* 0x000fe20000000000 */
[----:B------:R-:W-:Y:S02]  /*0890*/  ULEA UR6, UR47, UR6, 0x18 ;  /* 0x000000062f067291 */ /* 0x000fe4000f8ec0ff */
[----:B------:R-:W-:-:S04]  /*08a0*/  UIADD3 UR4, UPT, UPT, -UR4, 0x100000, URZ ;  /* 0x0010000004047890 */ /* 0x000fc8000fffe1ff */
[----:B------:R-:W-:Y:S02]  /*08b0*/  USHF.L.U32 UR5, UR4, 0xb, URZ ;  /* 0x0000000b04057899 */ /* 0x000fe400080006ff */
[----:B------:R-:W-:Y:S01]  /*08c0*/  USHF.L.U32 UR4, UR4, 0x1, URZ ;  /* 0x0000000104047899 */ /* 0x000fe200080006ff */
[----:B------:R-:W-:Y:S01]  /*08d0*/  ELECT P0, URZ, PT ;  /* 0x0000000000ff782f */ /* 0x000fe20003800000 */
[----:B------:R-:W2:Y:S10]  /*08e0*/  FENCE.VIEW.ASYNC.S ;  /* 0x00000000000073c6 */ /* 0x000eb40000000000 */
[----:B--2---:R4:W2:Y:S01]  /*08f0*/  SYNCS.EXCH.64 URZ, [UR6+0x60], UR4 ;  /* 0x0000600406ff75b2 */ /* 0x0048a20008000100 */
[----:B------:R4:W3:Y:S02]  /*0900*/  SYNCS.EXCH.64 URZ, [UR6+0x68], UR4 ;  /* 0x0000680406ff75b2 */ /* 0x0008e40008000100 */
[----:B----4-:R-:W-:Y:S01]  /*0910*/  NOP ;  /* 0x0000000000007918 */ /* 0x010fe20000000000 */
.L_x_11:
[----:B------:R-:W4:Y:S01]  /*0920*/  SHFL.IDX PT, R0, R47, RZ, 0x1f ;  /* 0x00001fff2f007589 */ /* 0x000f2200000e0000 */
[----:B------:R-:W-:Y:S01]  /*0930*/  NOP ;  /* 0x0000000000007918 */ /* 0x000fe20000000000 */
[----:B----4-:R-:W-:-:S13]  /*0940*/  ISETP.NE.AND P0, PT, R0, 0x4, PT ;  /* 0x000000040000780c */ /* 0x010fda0003f05270 */
[----:B------:R-:W-:Y:S05]  /*0950*/  @P0 BRA `(.L_x_12) ;  /* 0x0000000000480947 */ /* 0x000fea0003800000 */
[----:B--23--:R-:W-:Y:S01]  /*0960*/  UMOV UR4, 0x720 ;  /* 0x0000072000047882 */ /* 0x00cfe20000000000 */
[----:B------:R-:W-:Y:S01]  /*0970*/  UMOV UR6, 0x400 ;  /* 0x0000040000067882 */ /* 0x000fe20000000000 */
[----:B------:R-:W-:Y:S01]  /*0980*/  USEL UR4, UR4, 0x620, UP4 ;  /* 0x0000062004047887 */ /* 0x000fe2000a000000 */
        /* <DEDUP_REMOVED lines=10> */
[----:B--2---:R4:W2:Y:S08]  /*0a30*/  SYNCS.EXCH.64 URZ, [UR6+0x70], UR8 ;  /* 0x0000700806ff75b2 */ /* 0x0048b00008000100 */
[----:B------:R4:W3:Y:S01]  /*0a40*/  SYNCS.EXCH.64 URZ, [UR6+0x80], UR4 ;  /* 0x0000800406ff75b2 */ /* 0x0008e20008000100 */
[----:B------:R4:W1:Y:S01]  /*0a50*/  SYNCS.EXCH.64 URZ, [UR6+0x78], UR8 ;  /* 0x0000780806ff75b2 */ /* 0x0008620008000100 */
[----:B------:R4:W1:Y:S02]  /*0a60*/  SYNCS.EXCH.64 URZ, [UR6+0x88], UR4 ;  /* 0x0000880406ff75b2 */ /* 0x0008640008000100 */
[----:B----4-:R-:W-:Y:S01]  /*0a70*/  NOP ;  /* 0x0000000000007918 */ /* 0x010fe20000000000 */
.L_x_12:
[----:B------:R-:W4:Y:S01]  /*0a80*/  SHFL.IDX PT, R0, R47, RZ, 0x1f ;  /* 0x00001fff2f007589 */ /* 0x000f2200000e0000 */
[----:B------:R-:W-:Y:S01]  /*0a90*/  NOP ;  /* 0x0000000000007918 */ /* 0x000fe20000000000 */
[----:B----4-:R-:W-:-:S13]  /*0aa0*/  ISETP.NE.AND P0, PT, R0, 0x5, PT ;  /* 0x000000050000780c */ /* 0x010fda0003f05270 */
[----:B------:R-:W-:Y:S05]  /*0ab0*/  @P0 BRA `(.L_x_13) ;  /* 0x0000000000540947 */ /* 0x000fea0003800000 */
[----:B--23--:R-:W-:Y:S01]  /*0ac0*/  UMOV UR4, 0x400 ;  /* 0x0000040000047882 */ /* 0x00cfe20000000000 */
        /* <DEDUP_REMOVED lines=14> */
[----:B------:R4:W1:Y:S01]  /*0bb0*/  SYNCS.EXCH.64 URZ, [UR4+0xb8], UR8 ;  /* 0x0000b80804ff75b2 */ /* 0x0008620008000100 */
[----:B------:R4:W1:Y:S01]  /*0bc0*/  SYNCS.EXCH.64 URZ, [UR4+0xa0], UR6 ;  /* 0x0000a00604ff75b2 */ /* 0x0008620008000100 */
[----:B------:R4:W1:Y:S01]  /*0bd0*/  SYNCS.EXCH.64 URZ, [UR4+0xc0], UR8 ;  /* 0x0000c00804ff75b2 */ /* 0x0008620008000100 */
[----:B------:R4:W1:Y:S01]  /*0be0*/  SYNCS.EXCH.64 URZ, [UR4+0xa8], UR6 ;  /* 0x0000a80604ff75b2 */ /* 0x0008620008000100 */
[----:B------:R4:W1:Y:S02]  /*0bf0*/  SYNCS.EXCH.64 URZ, [UR4+0xc8], UR8 ;  /* 0x0000c80804ff75b2 */ /* 0x0008640008000100 */
[----:B----4-:R-:W-:Y:S01]  /*0c00*/  NOP ;  /* 0x0000000000007918 */ /* 0x010fe20000000000 */
.L_x_13:
[----:B------:R-:W4:Y:S01]  /*0c10*/  SHFL.IDX PT, R0, R47, RZ, 0x1f ;  /* 0x00001fff2f007589 */ /* 0x000f2200000e0000 */
[----:B------:R-:W-:Y:S01]  /*0c20*/  ISETP.NE.OR P1, PT, RZ, UR18, !P1 ;  /* 0x00000012ff007c0c */ /* 0x000fe2000cf25670 */
        /* <DEDUP_REMOVED lines=12> */
[----:B------:R4:W3:Y:S01]  /*0cf0*/  SYNCS.EXCH.64 URZ, [UR4+0xe0], UR6 ;  /* 0x0000e00604ff75b2 */ /* 0x0008e20008000100 */
[----:B------:R4:W1:Y:S01]  /*0d00*/  SYNCS.EXCH.64 URZ, [UR4+0xd8], UR6 ;  /* 0x0000d80604ff75b2 */ /* 0x0008620008000100 */
[----:B------:R4:W1:Y:S02]  /*0d10*/  SYNCS.EXCH.64 URZ, [UR4+0xe8], UR6 ;  /* 0x0000e80604ff75b2 */ /* 0x0008640008000100 */
[----:B----4-:R-:W-:Y:S01]  /*0d20*/  NOP ;  /* 0x0000000000007918 */ /* 0x010fe20000000000 */
.L_x_14:
[----:B------:R-:W-:Y:S01]  /*0d30*/  VOTEU.ALL UP0, P1 ;  /* 0x0000000000ff7886 */ /* 0x000fe20000800000 */
[----:B--23--:R-:W-:Y:S01]  /*0d40*/  UMOV UR4, 0x20 ;  /* 0x0000002000047882 */ /* 0x00cfe20000000000 */
[----:B------:R-:W2:Y:S01]  /*0d50*/  LDCU UR7, c[0x0][0x36c] ;  /* 0x00006d80ff0777ac */ /* 0x000ea20008000800 */
[----:B------:R-:W-:Y:S01]  /*0d60*/  NOP ;  /* 0x0000000000007918 */ /* 0x000fe20000000000 */
[----:B------:R-:W-:Y:S01]  /*0d70*/  LOP3.LUT R0, R60, 0x1f, RZ, 0xc0, !PT ;  /* 0x0000001f3c007812 */ /* 0x000fe200078ec0ff */
[----:B------:R-:W-:Y:S01]  /*0d80*/  @!UP0 UMOV UR6, 0x400 ;  /* 0x0000040000068882 */ /* 0x000fe20000000000 */
[----:B------:R-:W-:-:S04]  /*0d90*/  @!UP0 UIADD3 UR4, UPT, UPT, -UR4, 0x100000, URZ ;  /* 0x0010000004048890 */ /* 0x000fc8000fffe1ff */
[----:B------:R-:W-:Y:S02]  /*0da0*/  @!UP0 USHF.L.U32 UR5, UR4, 0xb, URZ ;  /* 0x0000000b04058899 */ /* 0x000fe400080006ff */
[----:B------:R-:W-:Y:S02]  /*0db0*/  @!UP0 USHF.L.U32 UR4, UR4, 0x1, URZ ;  /* 0x0000000104048899 */ /* 0x000fe400080006ff */
[----:B------:R-:W-:Y:S01]  /*0dc0*/  @!UP0 ULEA UR6, UR47, UR6, 0x18 ;  /* 0x000000062f068291 */ /* 0x000fe2000f8ec0ff */
[----:B------:R-:W-:Y:S01]  /*0dd0*/  VOTEU.ALL UP0, P1 ;  /* 0x0000000000ff7886 */ /* 0x000fe20000800000 */
[----:B------:R-:W-:Y:S02]  /*0de0*/  UISETP.NE.AND UP5, UPT, UR18, URZ, UPT ;  /* 0x000000ff1200728c */ /* 0x000fe4000bfa5270 */
[----:B--2---:R-:W-:Y:S01]  /*0df0*/  UISETP.EQ.U32.AND UP6, UPT, UR7, 0x1, UPT ;  /* 0x000000010700788c */ /* 0x004fe2000bfc2070 */
[----:B------:R-:W2:Y:S07]  /*0e00*/  FENCE.VIEW.ASYNC.S ;  /* 0x00000000000073c6 */ /* 0x000eae0000000000 */
[----:B--2---:R2:W3:Y:S01]  /*0e10*/  @!UP0 SYNCS.EXCH.64 URZ, [UR6+0xf0], UR4 ;  /* 0x0000f00406ff85b2 */ /* 0x0044e20008000100 */
[----:B------:R-:W-:Y:S05]  /*0e20*/  BRA.U !UP6, `(.L_x_15) ;  /* 0x000000010e087547 */ /* 0x000fea000b800000 */
[----:B-1-3--:R-:W-:Y:S01]  /*0e30*/  UCGABAR_ARV ;  /* 0x00000000000079c7 */ /* 0x00afe20008000000 */
[----:B------:R-:W-:Y:S05]  /*0e40*/  BRA `(.L_x_16) ;  /* 0x0000000000047947 */ /* 0x000fea0003800000 */
.L_x_15:
[----:B-1-3--:R-:W-:Y:S01]  /*0e50*/  NOP ;  /* 0x0000000000007918 */ /* 0x00afe20000000000 */
.L_x_16:
[----:B------:R-:W1:Y:S01]  /*0e60*/  S2UR UR31, SR_CTAID.X ;  /* 0x00000000001f79c3 */ /* 0x000e620000002500 */
[----:B------:R-:W-:-:S05]  /*0e70*/  CS2R.32 R50, SR_CgaSize ;  /* 0x0000000000327805 */ /* 0x000fca0000008a00 */
[----:B------:R-:W-:-:S05]  /*0e80*/  IMAD R50, R50, -0xa0, RZ ;  /* 0xffffff6032327824 */ /* 0x000fca00078e02ff */
[----:B--2---:R-:W-:-:S14]  /*0e90*/  R2UR UR5, R50 ;  /* 0x00000000320572ca */ /* 0x004fdc00000e0000 */
[----:B------:R-:W2:Y:S01]  /*0ea0*/  LDCU UR5, c[0x0][UR5+0x2b0] ;  /* 0x00005600050577ac */ /* 0x000ea20008000800 */
[----:B------:R-:W-:-:S05]  /*0eb0*/  CS2R.32 R50, SR_CgaSize ;  /* 0x0000000000327805 */ /* 0x000fca0000008a00 */
[----:B------:R-:W-:-:S05]  /*0ec0*/  IMAD R50, R50, -0xa0, RZ ;  /* 0xffffff6032327824 */ /* 0x000fca00078e02ff */
[----:B------:R-:W-:-:S14]  /*0ed0*/  R2UR UR4, R50 ;  /* 0x00000000320472ca */ /* 0x000fdc00000e0000 */
[----:B------:R-:W3:Y:S01]  /*0ee0*/  LDCU UR4, c[0x0][UR4+0x2b4] ;  /* 0x00005680040477ac */ /* 0x000ee20008000800 */
[----:B------:R-:W4:Y:S01]  /*0ef0*/  S2UR UR30, SR_CTAID.Y ;  /* 0x00000000001e79c3 */ /* 0x000f220000002600 */
[----:B------:R-:W-:-:S05]  /*0f00*/  CS2R.32 R50, SR_CgaSize ;  /* 0x0000000000327805 */ /* 0x000fca0000008a00 */
[----:B------:R-:W-:-:S05]  /*0f10*/  IMAD R50, R50, -0xa0, RZ ;  /* 0xffffff6032327824 */ /* 0x000fca00078e02ff */
[----:B------:R-:W-:-:S14]  /*0f20*/  R2UR UR7, R50 ;  /* 0x00000000320772ca */ /* 0x000fdc00000e0000 */
[----:B------:R-:W3:Y:S01]  /*0f30*/  LDCU UR7, c[0x0][UR7+0x2a4] ;  /* 0x00005480070777ac */ /* 0x000ee20008000800 */
[----:B------:R-:W-:-:S05]  /*0f40*/  CS2R.32 R50, SR_CgaSize ;  /* 0x0000000000327805 */ /* 0x000fca0000008a00 */
[----:B------:R-:W-:-:S05]  /*0f50*/  IMAD R50, R50, -0xa0, RZ ;  /* 0xffffff6032327824 */ /* 0x000fca00078e02ff */
[----:B------:R-:W-:-:S14]  /*0f60*/  R2UR UR63, R50 ;  /* 0x00000000323f72ca */ /* 0x000fdc00000e0000 */
[----:B------:R-:W3:Y:S01]  /*0f70*/  LDCU UR63, c[0x0][UR63+0x2a0] ;  /* 0x000054003f3f77ac */ /* 0x000ee20008000800 */
[----:B------:R-:W-:Y:S01]  /*0f80*/  UISETP.GT.U32.AND UP0, UPT, UR48, 0xffff, UPT ;  /* 0x0000ffff3000788c */ /* 0x000fe2000bf04070 */
[----:B------:R-:W3:Y:S01]  /*0f90*/  LDCU UR19, c[0x0][0xb24] ;  /* 0x00016480ff1377ac */ /* 0x000ee20008000800 */
[----:B------:R-:W3:Y:S01]  /*0fa0*/  LDCU UR45, c[0x0][0xb24] ;  /* 0x00016480ff2d77ac */ /* 0x000ee20008000800 */
[----:B-1----:R-:W-:Y:S01]  /*0fb0*/  I2FP.F32.U32 R3, UR31 ;  /* 0x0000001f00037c45 */ /* 0x002fe20008201000 */
[----:B------:R-:W1:Y:S04]  /*0fc0*/  LDCU UR23, c[0x0][0xb30] ;  /* 0x00016600ff1777ac */ /* 0x000e680008000800 */
[----:B--2---:R-:W-:Y:S01]  /*0fd0*/  FMUL R3, R3, UR5 ;  /* 0x0000000503037c20 */ /* 0x004fe20008400000 */
[----:B------:R-:W-:Y:S01]  /*0fe0*/  USHF.L.U32 UR24, UR47, 0x9, URZ ;  /* 0x000000092f187899 */ /* 0x000fe200080006ff */
[----:B----4-:R-:W-:Y:S01]  /*0ff0*/  I2FP.F32.U32 R2, UR30 ;  /* 0x0000001e00027c45 */ /* 0x010fe20008201000 */
[----:B------:R-:W-:-:S03]  /*1000*/  USHF.L.U32 UR46, UR31, 0x6, URZ ;  /* 0x000000061f2e7899 */ /* 0x000fc600080006ff */
[----:B------:R-:W2:Y:S01]  /*1010*/  F2I.U32.TRUNC.NTZ R3, R3 ;  /* 0x0000000300037305 */ /* 0x000ea2000020f000 */
[----:B------:R-:W-:Y:S01]  /*1020*/  USEL UR21, UR48, 0xffff, !UP0 ;  /* 0x0000ffff30157887 */ /* 0x000fe2000c000000 */
[----:B---3--:R-:W-:-:S06]  /*1030*/  FMUL R2, R2, UR4 ;  /* 0x0000000402027c20 */ /* 0x008fcc0008400000 */
[----:B------:R-:W3:Y:S01]  /*1040*/  F2I.U32.TRUNC.NTZ R2, R2 ;  /* 0x0000000200027305 */ /* 0x000ee2000020f000 */
[----:B--2---:R-:W-:Y:S02]  /*1050*/  R2UR UR4, R3 ;  /* 0x00000000030472ca */ /* 0x004fe400000e0000 */
[----:B------:R-:W-:Y:S02]  /*1060*/  PRMT R3, RZ, 0x7610, R3 ;  /* 0x00007610ff037816 */ /* 0x000fe40000000003 */
[----:B---3--:R-:W-:Y:S02]  /*1070*/  R2UR UR6, R2 ;  /* 0x00000000020672ca */ /* 0x008fe400000e0000 */
[----:B------:R-:W-:-:S07]  /*1080*/  PRMT R2, RZ, 0x7610, R2 ;  /* 0x00007610ff027816 */ /* 0x000fce0000000002 */
[----:B------:R-:W-:-:S04]  /*1090*/  UIADD3 UR5, UPT, UPT, -UR4, URZ, URZ ;  /* 0x000000ff04057290 */ /* 0x000fc8000fffe1ff */
[----:B------:R-:W-:Y:S02]  /*10a0*/  UIMAD UR63, UR63, UR5, UR31 ;  /* 0x000000053f3f72a4 */ /* 0x000fe4000f8e021f */
[----:B------:R-:W-:-:S04]  /*10b0*/  UIADD3 UR4, UPT, UPT, -UR6, URZ, URZ ;  /* 0x000000ff06047290 */ /* 0x000fc8000fffe1ff */
[----:B------:R-:W-:-:S06]  /*10c0*/  UIMAD UR4, UR7, UR4, UR30 ;  /* 0x00000004070472a4 */ /* 0x000fcc000f8e021e */
[----:B------:R-:W-:Y:S01]  /*10d0*/  IMAD.U32 R50, RZ, RZ, UR4 ;  /* 0x00000004ff327e24 */ /* 0x000fe2000f8e00ff */
[----:B-1----:R-:W-:Y:S06]  /*10e0*/  BRA.U UP5, `(.L_x_17) ;  /* 0x0000000105687547 */ /* 0x002fec000b800000 */
[----:B------:R-:W-:Y:S01]  /*10f0*/  R2UR UR4, R50 ;  /* 0x00000000320472ca */ /* 0x000fe200000e0000 */
[----:B------:R-:W-:-:S12]  /*1100*/  ULOP3.LUT UR5, UR63, 0x4, URZ, 0x3c, !UPT ;  /* 0x000000043f057892 */ /* 0x000fd8000f8e3cff */
[----:B------:R-:W-:Y:S02]  /*1110*/  UISETP.NE.AND UP0, UPT, UR4, URZ, UPT ;  /* 0x000000ff0400728c */ /* 0x000fe4000bf05270 */
[----:B------:R-:W-:Y:S02]  /*1120*/  ULOP3.LUT UR4, UR63, 0x2, URZ, 0x3c, !UPT ;  /* 0x000000023f047892 */ /* 0x000fe4000f8e3cff */
[----:B------:R-:W-:-:S04]  /*1130*/  UISETP.GT.U32.AND UP2, UPT, UR63, 0x1, UP0 ;  /* 0x000000013f00788c */ /* 0x000fc80008744070 */
[----:B------:R-:W-:Y:S02]  /*1140*/  USEL UR8, URZ, 0x1, UP2 ;  /* 0x00000001ff087887 */ /* 0x000fe40009000000 */
[----:B------:R-:W-:Y:S02]  /*1150*/  USEL UR7, URZ, 0x2, UP2 ;  /* 0x00000002ff077887 */ /* 0x000fe40009000000 */
[----:B------:R-:W-:Y:S02]  /*1160*/  UISETP.GT.U32.AND UP2, UPT, UR4, 0x1, UP0 ;  /* 0x000000010400788c */ /* 0x000fe40008744070 */
[----:B------:R-:W-:Y:S02]  /*1170*/  ULOP3.LUT UR4, UR63, 0x6, URZ, 0x3c, !UPT ;  /* 0x000000063f047892 */ /* 0x000fe4000f8e3cff */
[----:B------:R-:W-:Y:S02]  /*1180*/  USEL UR6, URZ, 0x4, UP2 ;  /* 0x00000004ff067887 */ /* 0x000fe40009000000 */
[----:B------:R-:W-:-:S02]  /*1190*/  USEL UR9, URZ, 0x8, UP2 ;  /* 0x00000008ff097887 */ /* 0x000fc40009000000 */
[----:B------:R-:W-:Y:S02]  /*11a0*/  UISETP.GT.U32.AND UP2, UPT, UR5, 0x1, UP0 ;  /* 0x000000010500788c */ /* 0x000fe40008744070 */
[----:B------:R-:W-:Y:S02]  /*11b0*/  UISETP.GT.U32.AND UP0, UPT, UR4, 0x1, UP0 ;  /* 0x000000010400788c */ /* 0x000fe40008704070 */
[----:B------:R-:W-:Y:S02]  /*11c0*/  USEL UR4, URZ, 0x10, UP2 ;  /* 0x00000010ff047887 */ /* 0x000fe40009000000 */
[----:B------:R-:W-:Y:S02]  /*11d0*/  UIADD3 UR5, UPT, UPT, UR6, UR7, UR8 ;  /* 0x0000000706057290 */ /* 0x000fe4000fffe008 */
[----:B------:R-:W-:Y:S02]  /*11e0*/  USEL UR7, URZ, 0x40, UP0 ;  /* 0x00000040ff077887 */ /* 0x000fe40008000000 */
[----:B------:R-:W-:-:S02]  /*11f0*/  USEL UR8, URZ, 0x20, UP2 ;  /* 0x00000020ff087887 */ /* 0x000fc40009000000 */
[----:B------:R-:W-:Y:S02]  /*1200*/  UIADD3 UR5, UPT, UPT, UR4, UR5, UR9 ;  /* 0x0000000504057290 */ /* 0x000fe4000fffe009 */
[----:B------:R-:W-:Y:S02]  /*1210*/  ULOP3.LUT UR4, UR63, 0xfffffffe, URZ, 0xc0, !UPT ;  /* 0xfffffffe3f047892 */ /* 0x000fe4000f8ec0ff */
[----:B------:R-:W-:Y:S02]  /*1220*/  USEL UR6, URZ, 0x80, UP0 ;  /* 0x00000080ff067887 */ /* 0x000fe40008000000 */
[----:B------:R-:W-:-:S03]  /*1230*/  UIADD3 UR5, UPT, UPT, UR7, UR5, UR8 ;  /* 0x0000000507057290 */ /* 0x000fc6000fffe008 */
[----:B------:R-:W-:Y:S01]  /*1240*/  UMOV UR7, 0x3 ;  /* 0x0000000300077882 */ /* 0x000fe20000000000 */
[----:B------:R-:W-:Y:S02]  /*1250*/  UIADD3 UR5, UPT, UPT, UR5, UR6, URZ ;  /* 0x0000000605057290 */ /* 0x000fe4000fffe0ff */
[----:B------:R-:W-:-:S04]  /*1260*/  USHF.L.U32 UR4, UR7, UR4, URZ ;  /* 0x0000000407047299 */ /* 0x000fc800080006ff */
[----:B------:R-:W-:Y:S02]  /*1270*/  MOV R3, UR5 ;  /* 0x0000000500037c02 */ /* 0x000fe40008000f00 */
[----:B------:R-:W-:-:S07]  /*1280*/  IMAD.U32 R2, RZ, RZ, UR4 ;  /* 0x00000004ff027e24 */ /* 0x000fce000f8e00ff */
.L_x_17:
[----:B------:R-:W1:Y:S01]  /*1290*/  S2UR UR36, SR_CTAID.Z ;  /* 0x00000000002479c3 */ /* 0x000e620000002700 */
[----:B------:R-:W-:Y:S01]  /*12a0*/  UISETP.GE.AND UP0, UPT, UR19, 0x1, UPT ;  /* 0x000000011300788c */ /* 0x000fe2000bf06270 */
[----:B------:R-:W-:-:S08]  /*12b0*/  UMOV UR25, 0x55 ;  /* 0x0000005500197882 */ /* 0x000fd00000000000 */
[----:B------:R-:W-:Y:S05]  /*12c0*/  BRA.U !UP0, `(.L_x_18) ;  /* 0x0000000108d07547 */ /* 0x000fea000b800000 */
[----:B------:R-:W2:Y:S01]  /*12d0*/  LDCU.128 UR12, c[0x0][0xb10] ;  /* 0x00016200ff0c77ac */ /* 0x000ea20008000c00 */
[----:B------:R-:W3:Y:S01]  /*12e0*/  LDCU UR6, c[0x0][0x370] ;  /* 0x00006e00ff0677ac */ /* 0x000ee20008000800 */
[----:B------:R-:W4:Y:S01]  /*12f0*/  LDCU UR7, c[0x0][0x374] ;  /* 0x00006e80ff0777ac */ /* 0x000f220008000800 */
[----:B------:R-:W1:Y:S01]  /*1300*/  LDCU UR20, c[0x0][0xb0c] ;  /* 0x00016180ff1477ac */ /* 0x000e620008000800 */
[----:B------:R-:W1:Y:S01]  /*1310*/  LDCU UR22, c[0x0][0xb20] ;  /* 0x00016400ff1677ac */ /* 0x000e620008000800 */
[----:B------:R-:W1:Y:S01]  /*1320*/  LDCU.64 UR8, c[0x0][0xb28] ;  /* 0x00016500ff0877ac */ /* 0x000e620008000a00 */
[----:B--2---:R-:W-:Y:S02]  /*1330*/  UISETP.NE.AND UP3, UPT, UR14, 0x1, UPT ;  /* 0x000000010e00788c */ /* 0x004fe4000bf65270 */
[----:B----4-:R-:W-:Y:S02]  /*1340*/  UIMAD.WIDE.U32 UR10, UR7, UR15, URZ ;  /* 0x0000000f070a72a5 */ /* 0x010fe4000f8e00ff */
[----:B---3--:R-:W-:-:S02]  /*1350*/  UIMAD.WIDE.U32 UR16, UR6, UR12, URZ ;  /* 0x0000000c061072a5 */ /* 0x008fc4000f8e00ff */
[----:B-1----:R-:W-:Y:S02]  /*1360*/  UISETP.NE.AND UP0, UPT, UR20, 0x1, UPT ;  /* 0x000000011400788c */ /* 0x002fe4000bf05270 */
[----:B------:R-:W-:Y:S01]  /*1370*/  UIMAD.WIDE.U32 UR4, UR31, UR12, URZ ;  /* 0x0000000c1f0472a5 */ /* 0x000fe2000f8e00ff */
[----:B------:R-:W-:Y:S02]  /*1380*/  UMOV UR10, UR11 ;  /* 0x0000000b000a7c82 */ /* 0x000fe40008000000 */
[----:B------:R-:W-:Y:S01]  /*1390*/  UMOV UR16, UR17 ;  /* 0x0000001100107c82 */ /* 0x000fe20008000000 */
[----:B------:R-:W-:Y:S02]  /*13a0*/  @UP3 USHF.R.U32.HI UR7, URZ, UR22, UR10 ;  /* 0x00000016ff073299 */ /* 0x000fe4000801160a */
[----:B------:R-:W-:Y:S02]  /*13b0*/  UISETP.NE.AND UP2, UPT, UR19, 0x1, UPT ;  /* 0x000000011300788c */ /* 0x000fe4000bf45270 */
[----:B------:R-:W-:-:S02]  /*13c0*/  USHF.R.U32.HI UR5, URZ, UR13, UR5 ;  /* 0x0000000dff057299 */ /* 0x000fc40008011605 */
[----:B------:R-:W-:Y:S02]  /*13d0*/  @UP0 USHF.R.U32.HI UR6, URZ, UR13, UR16 ;  /* 0x0000000dff060299 */ /* 0x000fe40008011610 */
[----:B------:R-:W-:Y:S02]  /*13e0*/  UIMAD.WIDE.U32 UR12, UR30, UR15, URZ ;  /* 0x0000000f1e0c72a5 */ /* 0x000fe4000f8e00ff */
[----:B------:R-:W-:Y:S02]  /*13f0*/  UIMAD.WIDE.U32 UR10, UR7, UR8, URZ ;  /* 0x00000008070a72a5 */ /* 0x000fe4000f8e00ff */
[----:B------:R-:W-:Y:S02]  /*1400*/  UIMAD.WIDE.U32 UR16, UR6, UR8, URZ ;  /* 0x00000008061072a5 */ /* 0x000fe4000f8e00ff */
[----:B------:R-:W-:Y:S01]  /*1410*/  USEL UR5, UR31, UR5, !UP0 ;  /* 0x000000051f057287 */ /* 0x000fe2000c000000 */
[----:B------:R-:W-:Y:S02]  /*1420*/  UMOV UR4, UR13 ;  /* 0x0000000d00047c82 */ /* 0x000fe40008000000 */
[----:B------:R-:W-:Y:S01]  /*1430*/  UMOV UR10, UR11 ;  /* 0x0000000b000a7c82 */ /* 0x000fe20008000000 */
[----:B------:R-:W-:-:S02]  /*1440*/  USHF.R.U32.HI UR4, URZ, UR22, UR4 ;  /* 0x00000016ff047299 */ /* 0x000fc40008011604 */
[----:B------:R-:W-:Y:S01]  /*1450*/  @UP2 USHF.R.U32.HI UR7, URZ, UR9, UR10 ;  /* 0x00000009ff072299 */ /* 0x000fe2000801160a */
[----:B------:R-:W-:Y:S01]  /*1460*/  UMOV UR16, UR17 ;  /* 0x0000001100107c82 */ /* 0x000fe20008000000 */
[----:B------:R-:W-:Y:S02]  /*1470*/  USEL UR4, UR30, UR4, !UP3 ;  /* 0x000000041e047287 */ /* 0x000fe4000d800000 */
[----:B------:R-:W-:Y:S02]  /*1480*/  @UP2 USHF.R.U32.HI UR6, URZ, UR9, UR16 ;  /* 0x00000009ff062299 */ /* 0x000fe40008011610 */
[----:B------:R-:W-:Y:S02]  /*1490*/  UIMAD UR7, UR7, UR19, URZ ;  /* 0x00000013070772a4 */ /* 0x000fe4000f8e02ff */
[----:B------:R-:W-:Y:S02]  /*14a0*/  UIMAD UR12, UR6, UR19, URZ ;  /* 0x00000013060c72a4 */ /* 0x000fe4000f8e02ff */
[----:B------:R-:W-:-:S02]  /*14b0*/  UISETP.GE.AND UP0, UPT, UR4, UR7, UPT ;  /* 0x000000070400728c */ /* 0x000fc4000bf06270 */
[----:B------:R-:W-:Y:S02]  /*14c0*/  UIMAD.WIDE.U32 UR10, UR4, UR8, URZ ;  /* 0x00000008040a72a5 */ /* 0x000fe4000f8e00ff */
[----:B------:R-:W-:Y:S02]  /*14d0*/  UISETP.GE.OR UP0, UPT, UR5, UR12, UP0 ;  /* 0x0000000c0500728c */ /* 0x000fe40008706670 */
[----:B------:R-:W-:Y:S02]  /*14e0*/  UIMAD.WIDE.U32 UR12, UR5, UR8, URZ ;  /* 0x00000008050c72a5 */ /* 0x000fe4000f8e00ff */
[----:B------:R-:W-:Y:S01]  /*14f0*/  UIADD3 UR10, UPT, UPT, -UR4, URZ, URZ ;  /* 0x000000ff040a7290 */ /* 0x000fe2000fffe1ff */
[----:B------:R-:W-:Y:S01]  /*1500*/  UMOV UR8, UR11 ;  /* 0x0000000b00087c82 */ /* 0x000fe20008000000 */
[----:B------:R-:W-:Y:S02]  /*1510*/  UIADD3 UR11, UPT, UPT, -UR5, URZ, URZ ;  /* 0x000000ff050b7290 */ /* 0x000fe4000fffe1ff */
[----:B------:R-:W-:-:S03]  /*1520*/  USHF.R.U32.HI UR8, URZ, UR9, UR8 ;  /* 0x00000009ff087299 */ /* 0x000fc60008011608 */
[----:B------:R-:W-:Y:S01]  /*1530*/  @!UP0 UMOV UR7, UR13 ;  /* 0x0000000d00078c82 */ /* 0x000fe20008000000 */
[----:B------:R-:W-:Y:S02]  /*1540*/  UIMAD UR30, UR14, UR10, UR30 ;  /* 0x0000000a0e1e72a4 */ /* 0x000fe4000f8e021e */
[----:B------:R-:W-:Y:S02]  /*1550*/  USEL UR8, UR4, UR8, !UP2 ;  /* 0x0000000804087287 */ /* 0x000fe4000d000000 */
[----:B------:R-:W-:Y:S02]  /*1560*/  @!UP0 USHF.R.U32.HI UR7, URZ, UR9, UR7 ;  /* 0x00000009ff078299 */ /* 0x000fe40008011607 */
[----:B------:R-:W-:Y:S02]  /*1570*/  UIADD3 UR9, UPT, UPT, -UR8, URZ, URZ ;  /* 0x000000ff08097290 */ /* 0x000fe4000fffe1ff */
[----:B------:R-:W-:Y:S02]  /*1580*/  @!UP0 USEL UR7, UR5, UR7, !UP2 ;  /* 0x0000000705078287 */ /* 0x000fe4000d000000 */
[----:B------:R-:W-:-:S02]  /*1590*/  UIMAD UR9, UR19, UR9, UR4 ;  /* 0x00000009130972a4 */ /* 0x000fc4000f8e0204 */
[----:B------:R-:W-:Y:S02]  /*15a0*/  @!UP0 UIADD3 UR8, UPT, UPT, UR8, -UR7, URZ ;  /* 0x8000000708088290 */ /* 0x000fe4000fffe0ff */
[----:B------:R-:W-:Y:S02]  /*15b0*/  @!UP0 UIMAD UR6, UR9, UR6, UR7 ;  /* 0x00000006090682a4 */ /* 0x000fe4000f8e0207 */
[----:B------:R-:W-:Y:S02]  /*15c0*/  @!UP0 UIMAD UR4, UR8, UR19, UR5 ;  /* 0x00000013080482a4 */ /* 0x000fe4000f8e0205 */
[----:B------:R-:W-:Y:S02]  /*15d0*/  UIMAD UR31, UR20, UR11, UR31 ;  /* 0x0000000b141f72a4 */ /* 0x000fe4000f8e021f */
[----:B------:R-:W-:Y:S01]  /*15e0*/  UIMAD UR30, UR4, UR14, UR30 ;  /* 0x0000000e041e72a4 */ /* 0x000fe2000f8e021e */
[----:B------:R-:W-:Y:S02]  /*15f0*/  @!UP0 UMOV UR5, UR6 ;  /* 0x0000000600058c82 */ /* 0x000fe40008000000 */
[----:B------:R-:W-:-:S12]  /*1600*/  UIMAD UR31, UR5, UR20, UR31 ;  /* 0x00000014051f72a4 */ /* 0x000fd8000f8e021f */
.L_x_18:
[----:B------:R-:W-:Y:S02]  /*1610*/  UISETP.NE.AND UP2, UPT, UR23, 0x1, UPT ;  /* 0x000000011700788c */ /* 0x000fe4000bf45270 */
[----:B------:R-:W-:Y:S02]  /*1620*/  ULOP3.LUT UR21, UR21, 0xffff, URZ, 0xc0, !UPT ;  /* 0x0000ffff15157892 */ /* 0x000fe4000f8ec0ff */
[----:B------:R-:W-:Y:S02]  /*1630*/  UISETP.NE.AND UP0, UPT, UR18, 0x2, UPT ;  /* 0x000000021200788c */ /* 0x000fe4000bf05270 */
[----:B------:R-:W-:Y:S02]  /*1640*/  ULOP3.LUT UR24, UR24, 0xc00, URZ, 0xc0, !UPT ;  /* 0x00000c0018187892 */ /* 0x000fe4000f8ec0ff */
[----:B------:R-:W-:Y:S02]  /*1650*/  ULOP3.LUT UR46, UR46, 0x40, URZ, 0xc0, !UPT ;  /* 0x000000402e2e7892 */ /* 0x000fe4000f8ec0ff */
[----:B------:R-:W-:Y:S01]  /*1660*/  USHF.L.U32 UR21, UR25, UR21, URZ ;  /* 0x0000001519157299 */ /* 0x000fe200080006ff */
[----:B------:R-:W-:Y:S11]  /*1670*/  BRA.U UP2, `(.L_x_19) ;  /* 0x0000000102407547 */ /* 0x000ff6000b800000 */
[----:B------:R-:W2:Y:S01]  /*1680*/  LDCU.128 UR8, c[0x0][0xb10] ;  /* 0x00016200ff0877ac */ /* 0x000ea20008000c00 */
[----:B------:R-:W3:Y:S01]  /*1690*/  LDCU UR12, c[0x0][0xb0c] ;  /* 0x00016180ff0c77ac */ /* 0x000ee20008000800 */
[----:B------:R-:W4:Y:S01]  /*16a0*/  LDCU UR13, c[0x0][0xb20] ;  /* 0x00016400ff0d77ac */ /* 0x000f220008000800 */
[----:B--2---:R-:W-:Y:S02]  /*16b0*/  UIMAD.WIDE.U32 UR4, UR31, UR8, URZ ;  /* 0x000000081f0472a5 */ /* 0x004fe4000f8e00ff */
[----:B------:R-:W-:Y:S02]  /*16c0*/  UIMAD.WIDE.U32 UR6, UR30, UR11, URZ ;  /* 0x0000000b1e0672a5 */ /* 0x000fe4000f8e00ff */
[----:B---3--:R-:W-:Y:S02]  /*16d0*/  UISETP.NE.AND UP2, UPT, UR12, 0x1, UPT ;  /* 0x000000010c00788c */ /* 0x008fe4000bf45270 */
[----:B------:R-:W-:-:S03]  /*16e0*/  USHF.R.U32.HI UR5, URZ, UR9, UR5 ;  /* 0x00000009ff057299 */ /* 0x000fc60008011605 */
[----:B------:R-:W-:Y:S01]  /*16f0*/  UMOV UR4, UR7 ;  /* 0x0000000700047c82 */ /* 0x000fe20008000000 */
[----:B------:R-:W-:Y:S02]  /*1700*/  USEL UR5, UR31, UR5, !UP2 ;  /* 0x000000051f057287 */ /* 0x000fe4000d000000 */
[----:B------:R-:W-:Y:S02]  /*1710*/  UISETP.NE.AND UP2, UPT, UR10, 0x1, UPT ;  /* 0x000000010a00788c */ /* 0x000fe4000bf45270 */
[----:B----4-:R-:W-:-:S04]  /*1720*/  USHF.R.U32.HI UR4, URZ, UR13, UR4 ;  /* 0x0000000dff047299 */ /* 0x010fc80008011604 */
[----:B------:R-:W-:-:S04]  /*1730*/  USEL UR4, UR30, UR4, !UP2 ;  /* 0x000000041e047287 */ /* 0x000fc8000d000000 */
[----:B------:R-:W-:Y:S02]  /*1740*/  UIADD3 UR6, UPT, UPT, UR5, -UR4, URZ ;  /* 0x8000000405067290 */ /* 0x000fe4000fffe0ff */
[----:B------:R-:W-:Y:S02]  /*1750*/  UIADD3 UR4, UPT, UPT, -UR5, UR4, URZ ;  /* 0x0000000405047290 */ /* 0x000fe4000fffe1ff */
[----:B------:R-:W-:Y:S02]  /*1760*/  UIMAD UR30, UR6, UR10, UR30 ;  /* 0x0000000a061e72a4 */ /* 0x000fe4000f8e021e */
[----:B------:R-:W-:-:S12]  /*1770*/  UIMAD UR31, UR4, UR12, UR31 ;  /* 0x0000000c041f72a4 */ /* 0x000fd8000f8e021f */
.L_x_19:
[----:B------:R-:W-:Y:S05]  /*1780*/  BRA.U !UP6, `(.L_x_20) ;  /* 0x000000010e0c7547 */ /* 0x000fea000b800000 */
[----:B------:R-:W-:Y:S01]  /*1790*/  UCGABAR_WAIT ;  /* 0x0000000000007dc7 */ /* 0x000fe20008000000 */
[----:B------:R-:W-:Y:S01]  /*17a0*/  CCTL.IVALL ;  /* 0x00000000ff00798f */ /* 0x000fe20002000000 */
[----:B------:R-:W-:Y:S05]  /*17b0*/  BRA `(.L_x_21) ;  /* 0x0000000000047947 */ /* 0x000fea0003800000 */
.L_x_20:
[----:B------:R-:W-:Y:S06]  /*17c0*/  BAR.SYNC.DEFER_BLOCKING 0x0 ;  /* 0x0000000000007b1d */ /* 0x000fec0000010000 */
.L_x_21:
[----:B------:R-:W-:Y:S05]  /*17d0*/  BRA.U UP0, `(.L_x_22) ;  /* 0x0000001100987547 */ /* 0x000fea000b800000 */
[----:B------:R-:W2:Y:S01]  /*17e0*/  LDCU UR6, c[0x0][0x38c] ;  /* 0x00007180ff0677ac */ /* 0x000ea20008000800 */
[----:B------:R-:W-:Y:S01]  /*17f0*/  PLOP3.LUT P1, PT, PT, PT, UP4, 0x80, 0x8 ;  /* 0x000000000008781c */ /* 0x000fe20003f2f048 */
[----:B------:R-:W-:Y:S01]  /*1800*/  IMAD.MOV.U32 R12, RZ, RZ, 0x1 ;  /* 0x00000001ff0c7424 */ /* 0x000fe200078e00ff */
[----:B------:R-:W-:Y:S02]  /*1810*/  ISETP.NE.AND P2, PT, R0, RZ, P3 ;  /* 0x000000ff0000720c */ /* 0x000fe40001f45270 */
[----:B------:R-:W-:Y:S02]  /*1820*/  CS2R R10, SRZ ;  /* 0x00000000000a7805 */ /* 0x000fe4000001ff00 */
[----:B------:R-:W-:Y:S01]  /*1830*/  PLOP3.LUT P1, PT, P1, PT, PT, 0x8, 0x80 ;  /* 0x000000000080781c */ /* 0x000fe20000f2e170 */
[----:B------:R-:W-:Y:S01]  /*1840*/  IMAD.MOV.U32 R9, RZ, RZ, RZ ;  /* 0x000000ffff097224 */ /* 0x000fe200078e00ff */
[----:B------:R-:W3:Y:S01]  /*1850*/  LDCU UR39, c[0x0][0x370] ;  /* 0x00006e00ff2777ac */ /* 0x000ee20008000800 */
[----:B------:R-:W-:Y:S01]  /*1860*/  IMAD.MOV.U32 R8, RZ, RZ, 0x1 ;  /* 0x00000001ff087424 */ /* 0x000fe200078e00ff */
[----:B------:R-:W4:Y:S01]  /*1870*/  LDCU.64 UR26, c[0x0][0x348] ;  /* 0x00006900ff1a77ac */ /* 0x000f220008000a00 */
[----:B------:R-:W-:Y:S01]  /*1880*/  ULEA.HI UR43, UR24, UR46, URZ, 0x1a ;  /* 0x0000002e182b7291 */ /* 0x000fe2000f8fd0ff */
[----:B------:R-:W1:Y:S01]  /*1890*/  LDCU UR38, c[0x0][0x374] ;  /* 0x00006e80ff2677ac */ /* 0x000e620008000800 */
[----:B--2---:R-:W-:-:S02]  /*18a0*/  UIADD3 UR5, UPT, UPT, UR6, 0x3f, URZ ;  /* 0x0000003f06057890 */ /* 0x004fc4000fffe0ff */
[----:B------:R-:W-:Y:S02]  /*18b0*/  UIADD3 UR48, UPT, UPT, UR6, 0x7e, URZ ;  /* 0x0000007e06307890 */ /* 0x000fe4000fffe0ff */
[----:B------:R-:W-:-:S04]  /*18c0*/  USHF.R.S32.HI UR4, URZ, 0x1f, UR5 ;  /* 0x0000001fff047899 */ /* 0x000fc80008011405 */
[----:B------:R-:W-:Y:S02]  /*18d0*/  ULEA.HI UR4, UR4, UR5, URZ, 0x6 ;  /* 0x0000000504047291 */ /* 0x000fe4000f8f30ff */
[----:B------:R-:W-:Y:S02]  /*18e0*/  UIADD3 UR5, UPT, UPT, UR6, -0x1, URZ ;  /* 0xffffffff06057890 */ /* 0x000fe4000fffe0ff */
[----:B------:R-:W-:Y:S02]  /*18f0*/  USHF.R.S32.HI UR41, URZ, 0x6, UR4 ;  /* 0x00000006ff297899 */ /* 0x000fe40008011404 */
[----:B------:R-:W-:Y:S02]  /*1900*/  UISETP.GE.U32.AND UP1, UPT, UR5, -0x7f, UPT ;  /* 0xffffff810500788c */ /* 0x000fe4000bf26070 */
[----:B------:R-:W-:Y:S01]  /*1910*/  UISETP.LT.U32.AND UP0, UPT, UR41, 0x2, UPT ;  /* 0x000000022900788c */ /* 0x000fe2000bf01070 */
[----:B------:R-:W-:-:S03]  /*1920*/  UMOV UR5, URZ ;  /* 0x000000ff00057c82 */ /* 0x000fc60008000000 */
[----:B------:R-:W-:Y:S02]  /*1930*/  USEL UR40, UR41, 0x2, UP0 ;  /* 0x0000000229287887 */ /* 0x000fe40008000000 */
[----:B------:R-:W-:Y:S02]  /*1940*/  UISETP.NE.AND UP0, UPT, UR18, URZ, UPT ;  /* 0x000000ff1200728c */ /* 0x000fe4000bf05270 */
[----:B------:R-:W-:Y:S02]  /*1950*/  UIADD3 UR4, UPT, UPT, UR40, -0x1, URZ ;  /* 0xffffffff28047890 */ /* 0x000fe4000fffe0ff */
[----:B------:R-:W-:Y:S02]  /*1960*/  @UP1 UIADD3 UR4, UPT, UPT, UR40, URZ, URZ ;  /* 0x000000ff28041290 */ /* 0x000fe4000fffe0ff */
[----:B------:R-:W-:Y:S02]  /*1970*/  USEL UR25, UR55, 0x2, UP0 ;  /* 0x0000000237197887 */ /* 0x000fe40008000000 */
[----:B------:R-:W-:-:S02]  /*1980*/  UIADD3 UR44, UPT, UPT, UR41, -UR40, URZ ;  /* 0x80000028292c7290 */ /* 0x000fc4000fffe0ff */
[----:B------:R-:W-:Y:S02]  /*1990*/  UIADD3 UR28, UPT, UPT, UR4, 0x1, URZ ;  /* 0x00000001041c7890 */ /* 0x000fe4000fffe0ff */
[----:B-1-34-:R-:W-:-:S12]  /*19a0*/  UIADD3 UR42, UPT, UPT, -UR4, URZ, URZ ;  /* 0x000000ff042a7290 */ /* 0x01afd8000fffe1ff */
.L_x_42:
[----:B------:R-:W-:Y:S01]  /*19b0*/  UISETP.NE.AND UP0, UPT, UR47, URZ, UPT ;  /* 0x000000ff2f00728c */ /* 0x000fe2000bf05270 */
[----:B------:R-:W1:Y:S08]  /*19c0*/  S2UR UR47, SR_CgaCtaId ;  /* 0x00000000002f79c3 */ /* 0x000e700000008800 */
[----:B------:R-:W-:Y:S05]  /*19d0*/  BRA.U UP0, `(.L_x_23) ;  /* 0x0000000100347547 */ /* 0x000fea000b800000 */
[----:B------:R-:W2:Y:S01]  /*19e0*/  S2R R0, SR_CgaCtaId ;  /* 0x0000000000007919 */ /* 0x000ea20000008800 */
[----:B------:R-:W-:-:S04]  /*19f0*/  MOV R2, 0x400 ;  /* 0x0000040000027802 */ /* 0x000fc80000000f00 */
[----:B--2---:R-:W-:Y:S02]  /*1a00*/  LEA R0, R0, R2, 0x18 ;  /* 0x0000000200007211 */ /* 0x004fe400078ec0ff */
[----:B------:R-:W-:-:S03]  /*1a10*/  SHF.L.U32 R2, R8, 0x1f, RZ ;  /* 0x0000001f08027819 */ /* 0x000fc600000006ff */
[----:B------:R-:W-:-:S04]  /*1a20*/  IMAD R0, R9, 0x8, R0 ;  /* 0x0000000809007824 */ /* 0x000fc800078e0200 */
[----:B------:R-:W2:Y:S02]  /*1a30*/  SYNCS.PHASECHK.TRANS64.TRYWAIT P0, [R0+URZ+0xe0], R2 ;  /* 0x0000e002000075a7 */ /* 0x000ea400080011ff */
[----:B--2---:R-:W-:Y:S05]  /*1a40*/  @!P0 BRA `(.L_x_24) ;  /* 0x0000007000dc8947 */ /* 0x004fea0003800000 */
.L_x_147:
[----:B------:R-:W-:Y:S01]  /*1a50*/  VIADD R9, R9, 0x1 ;  /* 0x0000000109097836 */ /* 0x000fe20000000000 */
[----:B------:R2:W-:Y:S04]  /*1a60*/  SYNCS.ARRIVE.TRANS64.A1T0 RZ, [R0+URZ+0xd0], RZ ;  /* 0x0000d0ff00ff79a7 */ /* 0x0005e800081000ff */
[----:B------:R-:W-:-:S04]  /*1a70*/  ISETP.NE.AND P0, PT, R9, 0x2, PT ;  /* 0x000000020900780c */ /* 0x000fc80003f05270 */
[----:B------:R-:W-:Y:S02]  /*1a80*/  SEL R9, R9, RZ, P0 ;  /* 0x000000ff09097207 */ /* 0x000fe40000000000 */
[----:B--2---:R-:W-:-:S04]  /*1a90*/  SEL R0, RZ, 0x1, P0 ;  /* 0x00000001ff007807 */ /* 0x004fc80000000000 */
[----:B------:R-:W-:-:S07]  /*1aa0*/  LOP3.LUT R8, R8, R0, RZ, 0x3c, !PT ;  /* 0x0000000008087212 */ /* 0x000fce00078e3cff */
.L_x_23:
[----:B------:R-:W-:Y:S01]  /*1ab0*/  UMOV UR6, 0x400 ;  /* 0x0000040000067882 */ /* 0x000fe20000000000 */
[----:B------:R-:W-:Y:S01]  /*1ac0*/  UISETP.GE.U32.AND UP0, UPT, UR48, 0x7f, UPT ;  /* 0x0000007f3000788c */ /* 0x000fe2000bf06070 */
[----:B------:R-:W-:Y:S01]  /*1ad0*/  SHF.L.U32 R0, R12, 0x1f, RZ ;  /* 0x0000001f0c007819 */ /* 0x000fe200000006ff */
[----:B-1----:R-:W-:Y:S02]  /*1ae0*/  ULEA UR6, UR47, UR6, 0x18 ;  /* 0x000000062f067291 */ /* 0x002fe4000f8ec0ff */
[----:B------:R-:W-:Y:S02]  /*1af0*/  ULEA UR11, UR30, UR43, 0x7 ;  /* 0x0000002b1e0b7291 */ /* 0x000fe4000f8e38ff */
[----:B------:R-:W-:Y:S01]  /*1b00*/  ULEA UR4, UR5, UR6, 0x3 ;  /* 0x0000000605047291 */ /* 0x000fe2000f8e18ff */
[----:B------:R-:W-:-:S08]  /*1b10*/  UMOV UR7, URZ ;  /* 0x000000ff00077c82 */ /* 0x000fd00008000000 */
[----:B------:R1:W2:Y:S01]  /*1b20*/  SYNCS.PHASECHK.TRANS64.TRYWAIT P0, [UR4+0x10], R0 ;  /* 0x00001000ff0075a7 */ /* 0x0002a20008001104 */
[----:B------:R-:W-:-:S04]  /*1b30*/  ULEA.HI UR4, UR31, UR31, URZ, 0x1 ;  /* 0x0000001f1f047291 */ /* 0x000fc8000f8f08ff */
[----:B------:R-:W-:-:S04]  /*1b40*/  USHF.L.U32 UR4, UR4, 0x6, URZ ;  /* 0x0000000604047899 */ /* 0x000fc800080006ff */
[----:B------:R-:W-:Y:S01]  /*1b50*/  ULOP3.LUT UR35, UR46, 0xffffff80, UR4, 0xf8, !UPT ;  /* 0xffffff802e237892 */ /* 0x000fe2000f8ef804 */
[----:B------:R-:W-:Y:S11]  /*1b60*/  BRA.U !UP0, `(.L_x_25) ;  /* 0x0000000108c87547 */ /* 0x000ff6000b800000 */
[----:B------:R-:W-:Y:S01]  /*1b70*/  UMOV UR13, UR42 ;  /* 0x0000002a000d7c82 */ /* 0x000fe20008000000 */
[----:B------:R-:W-:Y:S01]  /*1b80*/  UMOV UR4, UR5 ;  /* 0x0000000500047c82 */ /* 0x000fe20008000000 */
[----:B------:R-:W-:-:S05]  /*1b90*/  UMOV UR34, URZ ;  /* 0x000000ff00227c82 */ /* 0x000fca0008000000 */
.L_x_31:
[----:B------:R-:W-:Y:S01]  /*1ba0*/  ULEA UR33, UR4, UR6, 0x3 ;  /* 0x0000000604217291 */ /* 0x000fe2000f8e18ff */
[----:B------:R-:W-:Y:S01]  /*1bb0*/  @P3 MOV R2, 0x8000 ;  /* 0x0000800000023802 */ /* 0x000fe20000000f00 */
[----:B--234-:R-:W-:Y:S10]  /*1bc0*/  @P0 BRA `(.L_x_26) ;  /* 0x00000000000c0947 */ /* 0x01cff40003800000 */
[----:B------:R-:W-:-:S04]  /*1bd0*/  SHF.L.U32 R3, R12, 0x1f, RZ ;  /* 0x0000001f0c037819 */ /* 0x000fc800000006ff */
[----:B------:R-:W2:Y:S02]  /*1be0*/  SYNCS.PHASECHK.TRANS64.TRYWAIT P0, [UR33+0x10], R3 ;  /* 0x00001003ff0075a7 */ /* 0x000ea40008001121 */
[----:B--2---:R-:W-:Y:S05]  /*1bf0*/  @!P0 BRA `(.L_x_27) ;  /* 0x0000007000848947 */ /* 0x004fea0003800000 */
.L_x_26:
[----:B------:R2:W-:Y:S01]  /*1c00*/  @P3 SYNCS.ARRIVE.TRANS64 RZ, [UR33], R2 ;  /* 0x00000002ffff39a7 */ /* 0x0005e20008000021 */
[----:B------:R-:W-:Y:S02]  /*1c10*/  ULOP3.LUT UR5, UR25, 0x2, URZ, 0xfc, !UPT ;  /* 0x0000000219057892 */ /* 0x000fe4000f8efcff */
[----:B------:R-:W-:Y:S02]  /*1c20*/  UIADD3 UR13, UPT, UPT, UR13, 0x1, URZ ;  /* 0x000000010d0d7890 */ /* 0x000fe4000fffe0ff */
[----:B------:R-:W-:Y:S02]  /*1c30*/  UISETP.NE.AND UP0, UPT, UR5, 0x2, UPT ;  /* 0x000000020500788c */ /* 0x000fe4000bf05270 */
[----:B------:R-:W-:-:S07]  /*1c40*/  UISETP.NE.AND UP2, UPT, UR13, 0x1, UPT ;  /* 0x000000010d00788c */ /* 0x000fce000bf45270 */
[----:B------:R-:W-:Y:S05]  /*1c50*/  BRA.U UP0, `(.L_x_28) ;  /* 0x0000000100047547 */ /* 0x000fea000b800000 */
[----:B------:R-:W-:Y:S05]  /*1c60*/  BPT.TRAP 0x1 ;  /* 0x000000040000795c */ /* 0x000fea0000300000 */
.L_x_28:
[----:B------:R-:W-:Y:S04]  /*1c70*/  BSSY.RECONVERGENT B0, `(.L_x_29) ;  /* 0x0000003000007945 */ /* 0x000fe80003800200 */
[----:B------:R-:W-:Y:S05]  /*1c80*/  @!P2 BRA `(.L_x_30) ;  /* 0x000000000004a947 */ /* 0x000fea0003800000 */
[----:B------:R-:W-:Y:S05]  /*1c90*/  BPT.TRAP 0x1 ;  /* 0x000000040000795c */ /* 0x000fea0000300000 */
.L_x_30:
[----:B------:R-:W-:Y:S05]  /*1ca0*/  BSYNC.RECONVERGENT B0 ;  /* 0x0000000000007941 */ /* 0x000fea0003800200 */
.L_x_29:
[----:B------:R-:W-:Y:S02]  /*1cb0*/  UIADD3 UR5, UPT, UPT, UR4, 0x1, URZ ;  /* 0x0000000104057890 */ /* 0x000fe4000fffe0ff */
[----:B------:R-:W-:Y:S02]  /*1cc0*/  ULEA UR32, UR4, UR6, 0xd ;  /* 0x0000000604207291 */ /* 0x000fe4000f8e68ff */
[----:B------:R-:W-:Y:S02]  /*1cd0*/  UISETP.NE.AND UP0, UPT, UR5, 0x2, UPT ;  /* 0x000000020500788c */ /* 0x000fe4000bf05270 */
[----:B------:R-:W-:Y:S02]  /*1ce0*/  ULEA UR4, UR4, UR24, 0xc ;  /* 0x0000001804047291 */ /* 0x000fe4000f8e60ff */
[----:B------:R-:W-:Y:S02]  /*1cf0*/  USEL UR8, URZ, 0x1, UP0 ;  /* 0x00000001ff087887 */ /* 0x000fe40008000000 */
[----:B------:R-:W-:-:S02]  /*1d00*/  USEL UR5, UR5, URZ, UP0 ;  /* 0x000000ff05057287 */ /* 0x000fc40008000000 */
[----:B------:R-:W-:Y:S02]  /*1d10*/  UIADD3 UR16, UP1, UPT, UR26, 0x80, URZ ;  /* 0x000000801a107890 */ /* 0x000fe4000ff3e0ff */
[----:B------:R-:W-:Y:S01]  /*1d20*/  ULEA UR4, UR4, UR6, 0x1 ;  /* 0x0000000604047291 */ /* 0x000fe2000f8e08ff */
[----:B------:R-:W-:Y:S01]  /*1d30*/  LOP3.LUT R12, R12, UR8, RZ, 0x3c, !PT ;  /* 0x000000080c0c7c12 */ /* 0x000fe2000f8e3cff */
[----:B------:R-:W-:Y:S02]  /*1d40*/  UIADD3 UR14, UP0, UPT, UR26, 0x180, URZ ;  /* 0x000001801a0e7890 */ /* 0x000fe4000ff1e0ff */
[----:B------:R-:W-:Y:S01]  /*1d50*/  ULEA UR7, UR5, UR6, 0x3 ;  /* 0x0000000605077291 */ /* 0x000fe2000f8e18ff */
[----:B-1----:R-:W-:Y:S01]  /*1d60*/  SHF.L.U32 R0, R12, 0x1f, RZ ;  /* 0x0000001f0c007819 */ /* 0x002fe200000006ff */
[----:B------:R-:W-:Y:S02]  /*1d70*/  ULOP3.LUT UR33, UR33, 0xfefffff8, URZ, 0xc0, !UPT ;  /* 0xfefffff821217892 */ /* 0x000fe4000f8ec0ff */
[----:B------:R-:W-:-:S02]  /*1d80*/  UIADD3.X UR17, UPT, UPT, URZ, UR27, URZ, UP1, !UPT ;  /* 0x0000001bff117290 */ /* 0x000fc40008ffe4ff */
[----:B------:R-:W-:Y:S02]  /*1d90*/  UIADD3 UR32, UPT, UPT, UR32, 0x4300, URZ ;  /* 0x0000430020207890 */ /* 0x000fe4000fffe0ff */
[----:B------:R-:W-:Y:S01]  /*1da0*/  UIADD3 UR8, UPT, UPT, UR4, 0x8300, URZ ;  /* 0x0000830004087890 */ /* 0x000fe2000fffe0ff */
[----:B------:R3:W4:Y:S01]  /*1db0*/  SYNCS.PHASECHK.TRANS64.TRYWAIT P0, [UR7+0x10], R0 ;  /* 0x00001000ff0075a7 */ /* 0x0007220008001107 */
[----:B------:R-:W-:Y:S02]  /*1dc0*/  UIADD3.X UR15, UPT, UPT, URZ, UR27, URZ, UP0, !UPT ;  /* 0x0000001bff0f7290 */ /* 0x000fe400087fe4ff */
[----:B------:R-:W-:Y:S01]  /*1dd0*/  UPRMT UR4, URZ, 0x5410, UR21 ;  /* 0x00005410ff047896 */ /* 0x000fe20008000015 */
[----:B------:R-:W-:Y:S01]  /*1de0*/  UMOV UR18, 0x0 ;  /* 0x0000000000127882 */ /* 0x000fe20000000000 */
[----:B------:R-:W-:Y:S01]  /*1df0*/  UMOV UR19, 0x10000000 ;  /* 0x1000000000137882 */ /* 0x000fe20000000000 */
[----:B------:R-:W-:Y:S01]  /*1e00*/  UMOV UR10, UR34 ;  /* 0x00000022000a7c82 */ /* 0x000fe20008000000 */
[----:B------:R-:W-:Y:S01]  /*1e10*/  UMOV UR12, UR36 ;  /* 0x00000024000c7c82 */ /* 0x000fe20008000000 */
[----:B------:R-:W-:Y:S01]  /*1e20*/  UMOV UR9, UR33 ;  /* 0x0000002100097c82 */ /* 0x000fe20008000000 */
[----:B------:R1:W-:Y:S01]  /*1e30*/  UTMALDG.3D.2CTA [UR32], [UR16], desc[UR18] ;  /* 0x00001220100075b4 */ /* 0x0003e20008211000 */
[----:B------:R-:W-:-:S02]  /*1e40*/  UMOV UR7, UR28 ;  /* 0x0000001c00077c82 */ /* 0x000fc40008000000 */
[----:B------:R2:W-:Y:S01]  /*1e50*/  UTMALDG.3D.MULTICAST.2CTA [UR8], [UR14], UR4, desc[UR18] ;  /* 0x000012080e0073b4 */ /* 0x0005e20008211804 */
[----:B-1----:R-:W-:Y:S01]  /*1e60*/  UIADD3 UR34, UPT, UPT, UR34, 0x40, URZ ;  /* 0x0000004022227890 */ /* 0x002fe2000fffe0ff */
[----:B--2---:R-:W-:Y:S01]  /*1e70*/  UMOV UR4, UR5 ;  /* 0x0000000500047c82 */ /* 0x004fe20008000000 */
[----:B------:R-:W-:Y:S10]  /*1e80*/  BRA.U UP2, `(.L_x_31) ;  /* 0xfffffffd02447547 */ /* 0x000ff4000b83ffff */
.L_x_25:
[----:B------:R-:W-:Y:S01]  /*1e90*/  ULEA UR4, UR5, UR6, 0x3 ;  /* 0x0000000605047291 */ /* 0x000fe2000f8e18ff */
[----:B-1-3--:R-:W-:Y:S01]  /*1ea0*/  SHF.L.U32 R0, R12, 0x1f, RZ ;  /* 0x0000001f0c007819 */ /* 0x00afe200000006ff */
[----:B------:R-:W-:Y:S01]  /*1eb0*/  @!P1 SYNCS.ARRIVE.TRANS64.A1T0 RZ, [UR6+0x68], RZ ;  /* 0x000068ffffff99a7 */ /* 0x000fe20008100006 */
[----:B------:R-:W-:-:S06]  /*1ec0*/  UISETP.GT.AND UP0, UPT, UR41, UR40, UPT ;  /* 0x000000282900728c */ /* 0x000fcc000bf04270 */
[----:B--2-4-:R1:W2:Y:S03]  /*1ed0*/  SYNCS.PHASECHK.TRANS64.TRYWAIT P0, [UR4+0x10], R0 ;  /* 0x00001000ff0075a7 */ /* 0x0142a60008001104 */
[----:B------:R-:W-:Y:S05]  /*1ee0*/  BRA.U !UP0, `(.L_x_32) ;  /* 0x0000000108c87547 */ /* 0x000fea000b800000 */
[----:B------:R-:W-:Y:S01]  /*1ef0*/  UIADD3 UR13, UPT, UPT, UR44, UR7, URZ ;  /* 0x000000072c0d7290 */ /* 0x000fe2000fffe0ff */
[----:B------:R-:W-:-:S11]  /*1f00*/  UMOV UR4, UR5 ;  /* 0x0000000500047c82 */ /* 0x000fd60008000000 */
.L_x_38:
[----:B------:R-:W-:Y:S01]  /*1f10*/  ULEA UR17, UR4, UR6, 0x3 ;  /* 0x0000000604117291 */ /* 0x000fe2000f8e18ff */
[----:B--2---:R-:W-:Y:S01]  /*1f20*/  @P3 MOV R2, 0x8000 ;  /* 0x0000800000023802 */ /* 0x004fe20000000f00 */
[----:B--2-4-:R-:W-:Y:S10]  /*1f30*/  @P0 BRA `(.L_x_33) ;  /* 0x00000000000c0947 */ /* 0x014ff40003800000 */
[----:B------:R-:W-:-:S04]  /*1f40*/  SHF.L.U32 R3, R12, 0x1f, RZ ;  /* 0x0000001f0c037819 */ /* 0x000fc800000006ff */
[----:B------:R-:W2:Y:S02]  /*1f50*/  SYNCS.PHASECHK.TRANS64.TRYWAIT P0, [UR17+0x10], R3 ;  /* 0x00001003ff0075a7 */ /* 0x000ea40008001111 */
[----:B--2---:R-:W-:Y:S05]  /*1f60*/  @!P0 BRA `(.L_x_34) ;  /* 0x0000006c00c08947 */ /* 0x004fea0003800000 */
.L_x_33:
[----:B------:R2:W-:Y:S01]  /*1f70*/  @P3 SYNCS.ARRIVE.TRANS64 RZ, [UR17], R2 ;  /* 0x00000002ffff39a7 */ /* 0x0005e20008000011 */
[----:B------:R-:W-:-:S04]  /*1f80*/  ULOP3.LUT UR5, UR25, 0x2, URZ, 0xfc, !UPT ;  /* 0x0000000219057892 */ /* 0x000fc8000f8efcff */
[----:B------:R-:W-:-:S09]  /*1f90*/  UISETP.NE.AND UP0, UPT, UR5, 0x2, UPT ;  /* 0x000000020500788c */ /* 0x000fd2000bf05270 */
[----:B------:R-:W-:Y:S05]  /*1fa0*/  BRA.U UP0, `(.L_x_35) ;  /* 0x0000000100047547 */ /* 0x000fea000b800000 */
[----:B------:R-:W-:Y:S05]  /*1fb0*/  BPT.TRAP 0x1 ;  /* 0x000000040000795c */ /* 0x000fea0000300000 */
.L_x_35:
[----:B------:R-:W-:Y:S04]  /*1fc0*/  BSSY.RECONVERGENT B0, `(.L_x_36) ;  /* 0x0000003000007945 */ /* 0x000fe80003800200 */
[----:B------:R-:W-:Y:S05]  /*1fd0*/  @!P2 BRA `(.L_x_37) ;  /* 0x000000000004a947 */ /* 0x000fea0003800000 */
[----:B------:R-:W-:Y:S05]  /*1fe0*/  BPT.TRAP 0x1 ;  /* 0x000000040000795c */ /* 0x000fea0000300000 */
.L_x_37:
[----:B------:R-:W-:Y:S05]  /*1ff0*/  BSYNC.RECONVERGENT B0 ;  /* 0x0000000000007941 */ /* 0x000fea0003800200 */
.L_x_36:
        /* <DEDUP_REMOVED lines=9> */
[----:B------:R-:W-:Y:S02]  /*2090*/  USHF.L.U32 UR18, UR7, 0x6, URZ ;  /* 0x0000000607127899 */ /* 0x000fe400080006ff */
[----:B------:R-:W-:Y:S01]  /*20a0*/  UIADD3 UR7, UPT, UPT, UR7, 0x1, URZ ;  /* 0x0000000107077890 */ /* 0x000fe2000fffe0ff */
[----:B-1----:R-:W-:Y:S01]  /*20b0*/  SHF.L.U32 R0, R12, 0x1f, RZ ;  /* 0x0000001f0c007819 */ /* 0x002fe200000006ff */
[----:B------:R-:W-:Y:S02]  /*20c0*/  UIADD3 UR22, UP1, UPT, UR26, 0x80, URZ ;  /* 0x000000801a167890 */ /* 0x000fe4000ff3e0ff */
[----:B------:R-:W-:Y:S01]  /*20d0*/  ULEA UR4, UR4, UR6, 0x1 ;  /* 0x0000000604047291 */ /* 0x000fe2000f8e08ff */
[----:B------:R3:W4:Y:S01]  /*20e0*/  SYNCS.PHASECHK.TRANS64.TRYWAIT P0, [UR8+0x10], R0 ;  /* 0x00001000ff0075a7 */ /* 0x0007220008001108 */
[----:B------:R-:W-:-:S02]  /*20f0*/  UIADD3.X UR15, UPT, UPT, URZ, UR27, URZ, UP0, !UPT ;  /* 0x0000001bff0f7290 */ /* 0x000fc400087fe4ff */
[----:B------:R-:W-:Y:S02]  /*2100*/  UISETP.NE.AND UP0, UPT, UR7, UR13, UPT ;  /* 0x0000000d0700728c */ /* 0x000fe4000bf05270 */
[----:B------:R-:W-:Y:S02]  /*2110*/  ULOP3.LUT UR17, UR17, 0xfefffff8, URZ, 0xc0, !UPT ;  /* 0xfefffff811117892 */ /* 0x000fe4000f8ec0ff */
[----:B------:R-:W-:Y:S02]  /*2120*/  UIADD3 UR16, UPT, UPT, UR16, 0x4300, URZ ;  /* 0x0000430010107890 */ /* 0x000fe4000fffe0ff */
[----:B------:R-:W-:Y:S02]  /*2130*/  UIADD3.X UR23, UPT, UPT, URZ, UR27, URZ, UP1, !UPT ;  /* 0x0000001bff177290 */ /* 0x000fe40008ffe4ff */
[----:B------:R-:W-:Y:S02]  /*2140*/  UIADD3 UR8, UPT, UPT, UR4, 0x8300, URZ ;  /* 0x0000830004087890 */ /* 0x000fe4000fffe0ff */
[----:B------:R-:W-:Y:S01]  /*2150*/  UPRMT UR4, URZ, 0x5410, UR21 ;  /* 0x00005410ff047896 */ /* 0x000fe20008000015 */
[----:B------:R-:W-:Y:S01]  /*2160*/  UMOV UR30, 0x0 ;  /* 0x00000000001e7882 */ /* 0x000fe20000000000 */
[----:B------:R-:W-:Y:S01]  /*2170*/  UMOV UR31, 0x10000000 ;  /* 0x10000000001f7882 */ /* 0x000fe20000000000 */
[----:B------:R-:W-:Y:S01]  /*2180*/  UMOV UR19, UR35 ;  /* 0x0000002300137c82 */ /* 0x000fe20008000000 */
[----:B------:R-:W-:Y:S01]  /*2190*/  UMOV UR20, UR36 ;  /* 0x0000002400147c82 */ /* 0x000fe20008000000 */
[----:B------:R-:W-:Y:S01]  /*21a0*/  UMOV UR12, UR36 ;  /* 0x00000024000c7c82 */ /* 0x000fe20008000000 */
[----:B------:R-:W-:Y:S01]  /*21b0*/  UMOV UR9, UR17 ;  /* 0x0000001100097c82 */ /* 0x000fe20008000000 */
[----:B------:R-:W-:Y:S01]  /*21c0*/  UMOV UR10, UR18 ;  /* 0x00000012000a7c82 */ /* 0x000fe20008000000 */
[----:B------:R-:W-:Y:S01]  /*21d0*/  UTMALDG.3D.2CTA [UR16], [UR22], desc[UR30] ;  /* 0x00001e10160075b4 */ /* 0x000fe20008211000 */
[----:B------:R1:W-:Y:S02]  /*21e0*/  UTMALDG.3D.MULTICAST.2CTA [UR8], [UR14], UR4, desc[UR30] ;  /* 0x00001e080e0073b4 */ /* 0x0003e40008211804 */
[----:B-1----:R-:W-:Y:S01]  /*21f0*/  UMOV UR4, UR5 ;  /* 0x0000000500047c82 */ /* 0x002fe20008000000 */
[----:B---3--:R-:W-:Y:S05]  /*2200*/  BRA.U UP0, `(.L_x_38) ;  /* 0xfffffffd00407547 */ /* 0x008fea000b83ffff */
.L_x_32:
[C---:B------:R-:W-:Y:S01]  /*2210*/  LEA R3, R11.reuse, UR6, 0x3 ;  /* 0x000000060b037c11 */ /* 0x040fe2000f8e18ff */
[----:B------:R-:W-:Y:S01]  /*2220*/  NOP ;  /* 0x0000000000007918 */ /* 0x000fe20000000000 */
[----:B-1----:R-:W-:Y:S02]  /*2230*/  SHF.L.U32 R0, R10, 0x1f, RZ ;  /* 0x0000001f0a007819 */ /* 0x002fe400000006ff */
[----:B------:R-:W-:Y:S02]  /*2240*/  LEA R4, R11, UR6, 0x4 ;  /* 0x000000060b047c11 */ /* 0x000fe4000f8e20ff */
[----:B--2-4-:R-:W1:Y:S02]  /*2250*/  SYNCS.PHASECHK.TRANS64.TRYWAIT P0, [R3+URZ+0x70], R0 ;  /* 0x00007000030075a7 */ /* 0x014e6400080011ff */
[----:B-1----:R-:W-:Y:S05]  /*2260*/  @!P0 BRA `(.L_x_39) ;  /* 0x0000006c00188947 */ /* 0x002fea0003800000 */
.L_x_150:
[----:B------:R-:W2:Y:S01]  /*2270*/  LDS.128 R4, [R4+0x100] ;  /* 0x0001000004047984 */ /* 0x000ea20000000c00 */
[----:B------:R-:W-:Y:S01]  /*2280*/  UISETP.GE.AND UP0, UPT, UR45, 0x1, UPT ;  /* 0x000000012d00788c */ /* 0x000fe2000bf06270 */
[----:B------:R-:W-:Y:S01]  /*2290*/  @!PT LDS RZ, [RZ] ;  /* 0x00000000fffff984 */ /* 0x000fe20000000800 */
[----:B------:R-:W-:Y:S01]  /*22a0*/  @!PT LDS RZ, [RZ] ;  /* 0x00000000fffff984 */ /* 0x000fe20000000800 */
[----:B------:R-:W-:Y:S01]  /*22b0*/  @!PT LDS RZ, [RZ] ;  /* 0x00000000fffff984 */ /* 0x000fe20000000800 */
[----:B------:R-:W-:Y:S01]  /*22c0*/  @!PT LDS RZ, [RZ] ;  /* 0x00000000fffff984 */ /* 0x000fe20000000800 */
[----:B------:R3:W-:Y:S06]  /*22d0*/  MEMBAR.ALL.CTA ;  /* 0x0000000000007992 */ /* 0x0007ec0000008000 */
[----:B---3--:R-:W3:Y:S01]  /*22e0*/  FENCE.VIEW.ASYNC.S ;  /* 0x00000000000073c6 */ /* 0x008ee20000000000 */
[----:B--2---:R-:W-:-:S13]  /*22f0*/  LOP3.LUT P0, RZ, R6, 0x1, RZ, 0xc0, !PT ;  /* 0x0000000106ff7812 */ /* 0x004fda000780c0ff */
[----:B---3--:R-:W-:Y:S01]  /*2300*/  VOTEU.ANY UP1, P0 ;  /* 0x0000000000ff7886 */ /* 0x008fe20000020100 */
[----:B------:R-:W-:-:S13]  /*2310*/  PLOP3.LUT P0, PT, PT, PT, UP1, 0x80, 0x8 ;  /* 0x000000000008781c */ /* 0x000fda0003f0f018 */
[----:B-1----:R-:W-:Y:S02]  /*2320*/  @P0 LOP3.LUT R0, R5, 0xffff, RZ, 0xc0, !PT ;  /* 0x0000ffff05000812 */ /* 0x002fe400078ec0ff */
[----:B------:R-:W-:Y:S02]  /*2330*/  @P0 MOV R2, R4 ;  /* 0x0000000400020202 */ /* 0x000fe40000000f00 */
[----:B------:R-:W-:Y:S01]  /*2340*/  @P0 R2UR UR7, R0 ;  /* 0x00000000000702ca */ /* 0x000fe200000e0000 */
[----:B------:R-:W-:Y:S01]  /*2350*/  VIADD R0, R3, 0x80 ;  /* 0x0000008003007836 */ /* 0x000fe20000000000 */
[----:B------:R-:W-:Y:S02]  /*2360*/  @P0 SHF.R.U32.HI R4, RZ, 0x10, R5 ;  /* 0x00000010ff040819 */ /* 0x000fe40000011605 */
[----:B------:R-:W-:Y:S02]  /*2370*/  @P0 R2UR UR8, R2 ;  /* 0x00000000020802ca */ /* 0x000fe400000e0000 */
[----:B------:R-:W-:-:S02]  /*2380*/  PRMT R0, RZ, 0x654, R0 ;  /* 0x00000654ff007816 */ /* 0x000fc40000000000 */
[----:B------:R-:W-:Y:S02]  /*2390*/  @P0 R2UR UR4, R4 ;  /* 0x00000000040402ca */ /* 0x000fe400000e0000 */
[----:B------:R1:W-:Y:S03]  /*23a0*/  SYNCS.ARRIVE.TRANS64.RED.A1T0 RZ, [R0+URZ], RZ ;  /* 0x000000ff00ff79a7 */ /* 0x0003e600081004ff */
[----:B------:R-:W-:-:S04]  /*23b0*/  @UP1 UMOV UR29, UR7 ;  /* 0x00000007001d1c82 */ /* 0x000fc80008000000 */
[----:B------:R-:W-:-:S04]  /*23c0*/  @UP1 UMOV UR37, UR8 ;  /* 0x0000000800251c82 */ /* 0x000fc80008000000 */
[----:B------:R-:W-:Y:S01]  /*23d0*/  @UP1 UMOV UR36, UR4 ;  /* 0x0000000400241c82 */ /* 0x000fe20008000000 */
[----:B------:R-:W-:Y:S05]  /*23e0*/  BRA.U !UP0, `(.L_x_40) ;  /* 0x0000000108d47547 */ /* 0x000fea000b800000 */
[----:B------:R-:W2:Y:S01]  /*23f0*/  LDCU.128 UR12, c[0x0][0xb10] ;  /* 0x00016200ff0c77ac */ /* 0x000ea20008000c00 */
[----:B------:R-:W3:Y:S01]  /*2400*/  LDCU UR30, c[0x0][0xb20] ;  /* 0x00016400ff1e77ac */ /* 0x000ee20008000800 */
[----:B------:R-:W4:Y:S01]  /*2410*/  LDCU UR20, c[0x0][0xb0c] ;  /* 0x00016180ff1477ac */ /* 0x000f220008000800 */
[----:B------:R-:W1:Y:S01]  /*2420*/  LDCU.64 UR10, c[0x0][0xb28] ;  /* 0x00016500ff0a77ac */ /* 0x000e620008000a00 */
[----:B------:R-:W-:Y:S02]  /*2430*/  UISETP.NE.AND UP3, UPT, UR45, 0x1, UPT ;  /* 0x000000012d00788c */ /* 0x000fe4000bf65270 */
[----:B--2---:R-:W-:Y:S02]  /*2440*/  UIMAD.WIDE.U32 UR16, UR38, UR15, URZ ;  /* 0x0000000f261072a5 */ /* 0x004fe4000f8e00ff */
[----:B------:R-:W-:Y:S02]  /*2450*/  UIMAD.WIDE.U32 UR8, UR39, UR12, URZ ;  /* 0x0000000c270872a5 */ /* 0x000fe4000f8e00ff */
[----:B------:R-:W-:-:S02]  /*2460*/  UISETP.NE.AND UP0, UPT, UR14, 0x1, UPT ;  /* 0x000000010e00788c */ /* 0x000fc4000bf05270 */
[----:B------:R-:W-:Y:S01]  /*2470*/  UIMAD.WIDE.U32 UR22, UR29, UR15, URZ ;  /* 0x0000000f1d1672a5 */ /* 0x000fe2000f8e00ff */
[----:B------:R-:W-:Y:S02]  /*2480*/  UMOV UR16, UR17 ;  /* 0x0000001100107c82 */ /* 0x000fe40008000000 */
[----:B------:R-:W-:Y:S01]  /*2490*/  UMOV UR8, UR9 ;  /* 0x0000000900087c82 */ /* 0x000fe20008000000 */
[----:B---3--:R-:W-:Y:S02]  /*24a0*/  USHF.R.U32.HI UR16, URZ, UR30, UR16 ;  /* 0x0000001eff107299 */ /* 0x008fe40008011610 */
[----:B----4-:R-:W-:Y:S02]  /*24b0*/  UISETP.NE.AND UP2, UPT, UR20, 0x1, UPT ;  /* 0x000000011400788c */ /* 0x010fe4000bf45270 */
[----:B------:R-:W-:Y:S02]  /*24c0*/  USHF.R.U32.HI UR8, URZ, UR13, UR8 ;  /* 0x0000000dff087299 */ /* 0x000fe40008011608 */
[----:B------:R-:W-:-:S02]  /*24d0*/  USEL UR7, UR38, UR16, !UP0 ;  /* 0x0000001026077287 */ /* 0x000fc4000c000000 */
[----:B------:R-:W-:Y:S02]  /*24e0*/  USEL UR8, UR39, UR8, !UP2 ;  /* 0x0000000827087287 */ /* 0x000fe4000d000000 */
[----:B-1----:R-:W-:Y:S01]  /*24f0*/  UIMAD.WIDE.U32 UR16, UR7, UR10, URZ ;  /* 0x0000000a071072a5 */ /* 0x002fe2000f8e00ff */
[----:B------:R-:W-:Y:S01]  /*2500*/  UMOV UR4, UR23 ;  /* 0x0000001700047c82 */ /* 0x000fe20008000000 */
[----:B------:R-:W-:Y:S02]  /*2510*/  UIMAD.WIDE.U32 UR18, UR37, UR12, URZ ;  /* 0x0000000c251272a5 */ /* 0x000fe4000f8e00ff */
[----:B------:R-:W-:-:S03]  /*2520*/  UIMAD.WIDE.U32 UR22, UR8, UR10, URZ ;  /* 0x0000000a081672a5 */ /* 0x000fc6000f8e00ff */
[----:B------:R-:W-:Y:S01]  /*2530*/  UMOV UR16, UR17 ;  /* 0x0000001100107c82 */ /* 0x000fe20008000000 */
[----:B------:R-:W-:Y:S02]  /*2540*/  USHF.R.U32.HI UR4, URZ, UR30, UR4 ;  /* 0x0000001eff047299 */ /* 0x000fe40008011604 */
[----:B------:R-:W-:Y:S01]  /*2550*/  @UP3 USHF.R.U32.HI UR7, URZ, UR11, UR16 ;  /* 0x0000000bff073299 */ /* 0x000fe20008011610 */
[----:B------:R-:W-:Y:S01]  /*2560*/  UMOV UR18, UR19 ;  /* 0x0000001300127c82 */ /* 0x000fe20008000000 */
[----:B------:R-:W-:Y:S01]  /*2570*/  UMOV UR22, UR23 ;  /* 0x0000001700167c82 */ /* 0x000fe20008000000 */
[----:B------:R-:W-:Y:S02]  /*2580*/  USHF.R.U32.HI UR13, URZ, UR13, UR18 ;  /* 0x0000000dff0d7299 */ /* 0x000fe40008011612 */
[----:B------:R-:W-:Y:S02]  /*2590*/  USEL UR4, UR29, UR4, !UP0 ;  /* 0x000000041d047287 */ /* 0x000fe4000c000000 */
[----:B------:R-:W-:-:S02]  /*25a0*/  @UP3 USHF.R.U32.HI UR8, URZ, UR11, UR22 ;  /* 0x0000000bff083299 */ /* 0x000fc40008011616 */
[----:B------:R-:W-:Y:S02]  /*25b0*/  UIMAD UR9, UR45, UR7, URZ ;  /* 0x000000072d0972a4 */ /* 0x000fe4000f8e02ff */
[----:B------:R-:W-:Y:S02]  /*25c0*/  USEL UR7, UR37, UR13, !UP2 ;  /* 0x0000000d25077287 */ /* 0x000fe4000d000000 */
[----:B------:R-:W-:Y:S02]  /*25d0*/  UIMAD UR12, UR45, UR8, URZ ;  /* 0x000000082d0c72a4 */ /* 0x000fe4000f8e02ff */
[----:B------:R-:W-:Y:S02]  /*25e0*/  UISETP.GE.AND UP0, UPT, UR4, UR9, UPT ;  /* 0x000000090400728c */ /* 0x000fe4000bf06270 */
[----:B------:R-:W-:Y:S02]  /*25f0*/  UIMAD.WIDE.U32 UR16, UR4, UR10, URZ ;  /* 0x0000000a041072a5 */ /* 0x000fe4000f8e00ff */
[----:B------:R-:W-:-:S02]  /*2600*/  UISETP.GE.OR UP0, UPT, UR7, UR12, UP0 ;  /* 0x0000000c0700728c */ /* 0x000fc40008706670 */
        /* <DEDUP_REMOVED lines=19> */
.L_x_40:
[----:B------:R-:W2:Y:S02]  /*2740*/  LDCU UR4, c[0x0][0xb30] ;  /* 0x00016600ff0477ac */ /* 0x000ea40008000800 */
[----:B--2---:R-:W-:-:S09]  /*2750*/  UISETP.NE.AND UP0, UPT, UR4, 0x1, UPT ;  /* 0x000000010400788c */ /* 0x004fd2000bf05270 */
[----:B------:R-:W-:Y:S05]  /*2760*/  BRA.U UP0, `(.L_x_41) ;  /* 0x0000000100447547 */ /* 0x000fea000b800000 */
[----:B------:R-:W2:Y:S01]  /*2770*/  LDCU.128 UR12, c[0x0][0xb10] ;  /* 0x00016200ff0c77ac */ /* 0x000ea20008000c00 */
[----:B------:R-:W3:Y:S01]  /*2780*/  LDCU UR16, c[0x0][0xb0c] ;  /* 0x00016180ff1077ac */ /* 0x000ee20008000800 */
[----:B------:R-:W4:Y:S01]  /*2790*/  LDCU UR17, c[0x0][0xb20] ;  /* 0x00016400ff1177ac */ /* 0x000f220008000800 */
[----:B--2---:R-:W-:Y:S02]  /*27a0*/  UIMAD.WIDE.U32 UR10, UR37, UR12, URZ ;  /* 0x0000000c250a72a5 */ /* 0x004fe4000f8e00ff */
[----:B------:R-:W-:Y:S02]  /*27b0*/  UIMAD.WIDE.U32 UR8, UR29, UR15, URZ ;  /* 0x0000000f1d0872a5 */ /* 0x000fe4000f8e00ff */
[----:B---3--:R-:W-:Y:S02]  /*27c0*/  UISETP.NE.AND UP2, UPT, UR16, 0x1, UPT ;  /* 0x000000011000788c */ /* 0x008fe4000bf45270 */
[----:B------:R-:W-:Y:S01]  /*27d0*/  UISETP.NE.AND UP0, UPT, UR14, 0x1, UPT ;  /* 0x000000010e00788c */ /* 0x000fe2000bf05270 */
[----:B------:R-:W-:-:S02]  /*27e0*/  UMOV UR7, UR11 ;  /* 0x0000000b00077c82 */ /* 0x000fc40008000000 */
[----:B------:R-:W-:Y:S01]  /*27f0*/  UMOV UR4, UR9 ;  /* 0x0000000900047c82 */ /* 0x000fe20008000000 */
[----:B------:R-:W-:Y:S02]  /*2800*/  USHF.R.U32.HI UR7, URZ, UR13, UR7 ;  /* 0x0000000dff077299 */ /* 0x000fe40008011607 */
[----:B----4-:R-:W-:Y:S02]  /*2810*/  USHF.R.U32.HI UR4, URZ, UR17, UR4 ;  /* 0x00000011ff047299 */ /* 0x010fe40008011604 */
[----:B------:R-:W-:Y:S02]  /*2820*/  USEL UR7, UR37, UR7, !UP2 ;  /* 0x0000000725077287 */ /* 0x000fe4000d000000 */
[----:B------:R-:W-:-:S04]  /*2830*/  USEL UR4, UR29, UR4, !UP0 ;  /* 0x000000041d047287 */ /* 0x000fc8000c000000 */
[----:B------:R-:W-:Y:S02]  /*2840*/  UIADD3 UR8, UPT, UPT, UR7, -UR4, URZ ;  /* 0x8000000407087290 */ /* 0x000fe4000fffe0ff */
[----:B------:R-:W-:Y:S02]  /*2850*/  UIADD3 UR4, UPT, UPT, -UR7, UR4, URZ ;  /* 0x0000000407047290 */ /* 0x000fe4000fffe1ff */
[----:B------:R-:W-:Y:S02]  /*2860*/  UIMAD UR29, UR8, UR14, UR29 ;  /* 0x0000000e081d72a4 */ /* 0x000fe4000f8e021d */
[----:B------:R-:W-:-:S12]  /*2870*/  UIMAD UR37, UR4, UR16, UR37 ;  /* 0x00000010042572a4 */ /* 0x000fd8000f8e0225 */
.L_x_41:
[----:B------:R-:W-:Y:S01]  /*2880*/  VIADD R11, R11, 0x1 ;  /* 0x000000010b0b7836 */ /* 0x000fe20000000000 */
[----:B------:R-:W-:Y:S01]  /*2890*/  R2UR UR4, R50 ;  /* 0x00000000320472ca */ /* 0x000fe200000e0000 */
[----:B------:R-:W-:Y:S01]  /*28a0*/  UIADD3 UR31, UPT, UPT, UR37, UR63, URZ ;  /* 0x0000003f251f7290 */ /* 0x000fe2000fffe0ff */
[----:B------:R-:W-:Y:S02]  /*28b0*/  PLOP3.LUT P1, PT, PT, PT, PT, 0x80, 0x8 ;  /* 0x000000000008781c */ /* 0x000fe40003f2f070 */
[----:B------:R-:W-:-:S04]  /*28c0*/  ISETP.NE.AND P0, PT, R11, 0x2, PT ;  /* 0x000000020b00780c */ /* 0x000fc80003f05270 */
[----:B-1----:R-:W-:Y:S02]  /*28d0*/  SEL R0, RZ, 0x1, P0 ;  /* 0x00000001ff007807 */ /* 0x002fe40000000000 */
[----:B------:R-:W-:Y:S02]  /*28e0*/  SEL R11, R11, RZ, P0 ;  /* 0x000000ff0b0b7207 */ /* 0x000fe40000000000 */
[----:B------:R-:W-:Y:S01]  /*28f0*/  LOP3.LUT R10, R10, R0, RZ, 0x3c, !PT ;  /* 0x000000000a0a7212 */ /* 0x000fe200078e3cff */
[----:B------:R-:W-:Y:S01]  /*2900*/  UIADD3 UR30, UPT, UPT, UR29, UR4, URZ ;  /* 0x000000041d1e7290 */ /* 0x000fe2000fffe0ff */
[----:B------:R-:W-:Y:S11]  /*2910*/  BRA.U UP1, `(.L_x_42) ;  /* 0xfffffff101247547 */ /* 0x000ff6000b83ffff */
[----:B------:R-:W-:Y:S01]  /*2920*/  UIADD3 UR6, UPT, UPT, UR6, 0x10, URZ ;  /* 0x0000001006067890 */ /* 0x000fe2000fffe0ff */
[----:B------:R-:W-:-:S03]  /*2930*/  SHF.L.U32 R2, R12, 0x1f, RZ ;  /* 0x0000001f0c027819 */ /* 0x000fc600000006ff */
[----:B------:R-:W-:-:S09]  /*2940*/  ULEA UR4, UR5, UR6, 0x3 ;  /* 0x0000000605047291 */ /* 0x000fd2000f8e18ff */
[----:B------:R-:W1:Y:S02]  /*2950*/  SYNCS.PHASECHK.TRANS64.TRYWAIT P0, [UR4], R2 ;  /* 0x00000002ff0075a7 */ /* 0x000e640008001104 */
[----:B-1----:R-:W-:Y:S05]  /*2960*/  @!P0 BRA `(.L_x_43) ;  /* 0x00000064006c8947 */ /* 0x002fea0003800000 */
.L_x_152:
[----:B------:R-:W-:-:S04]  /*2970*/  UIADD3 UR4, UPT, UPT, UR5, 0x1, URZ ;  /* 0x0000000105047890 */ /* 0x000fc8000fffe0ff */
[----:B------:R-:W-:-:S04]  /*2980*/  UISETP.NE.AND UP0, UPT, UR4, 0x2, UPT ;  /* 0x000000020400788c */ /* 0x000fc8000bf05270 */
[----:B------:R-:W-:Y:S02]  /*2990*/  USEL UR5, URZ, 0x1, UP0 ;  /* 0x00000001ff057887 */ /* 0x000fe40008000000 */
[----:B------:R-:W-:-:S04]  /*29a0*/  USEL UR4, UR4, URZ, UP0 ;  /* 0x000000ff04047287 */ /* 0x000fc80008000000 */
[----:B------:R-:W-:Y:S01]  /*29b0*/  ULEA UR4, UR4, UR6, 0x3 ;  /* 0x0000000604047291 */ /* 0x000fe2000f8e18ff */
[----:B-1----:R-:W-:-:S04]  /*29c0*/  LOP3.LUT R2, R12, UR5, RZ, 0x3c, !PT ;  /* 0x000000050c027c12 */ /* 0x002fc8000f8e3cff */
[----:B------:R-:W-:Y:S01]  /*29d0*/  SHF.L.U32 R2, R2, 0x1f, RZ ;  /* 0x0000001f02027819 */ /* 0x000fe200000006ff */
[----:B------:R-:W-:-:S07]  /*29e0*/  IMAD.U32 R0, RZ, RZ, UR4 ;  /* 0x00000004ff007e24 */ /* 0x000fce000f8e00ff */
.L_x_44:
[----:B-1----:R1:W2:Y:S02]  /*29f0*/  SYNCS.PHASECHK.TRANS64.TRYWAIT P0, [R0+URZ], R2 ;  /* 0x00000002000075a7 */ /* 0x0022a400080011ff */
[----:B--2---:R-:W-:Y:S05]  /*2a00*/  @!P0 NANOSLEEP.SYNCS 0x989680 ;  /* 0x009896800000895d */ /* 0x004fea0003900000 */
[----:B------:R-:W2:Y:S02]  /*2a10*/  @!P0 SYNCS.PHASECHK.TRANS64 P0, [R0+URZ], R2 ;  /* 0x00000002000085a7 */ /* 0x000ea400080010ff */
[----:B--2---:R-:W-:Y:S05]  /*2a20*/  @P0 EXIT ;  /* 0x000000000000094d */ /* 0x004fea0003800000 */
[----:B------:R-:W-:Y:S05]  /*2a30*/  BRA `(.L_x_44) ;  /* 0xfffffffc00ec7947 */ /* 0x000fea000383ffff */
.L_x_22:
[----:B------:R-:W-:-:S04]  /*2a40*/  UISETP.NE.AND UP0, UPT, UR47, URZ, UPT ;  /* 0x000000ff2f00728c */ /* 0x000fc8000bf05270 */
[----:B------:R-:W-:-:S09]  /*2a50*/  UISETP.NE.OR UP0, UPT, UR18, 0x1, UP0 ;  /* 0x000000011200788c */ /* 0x000fd20008705670 */
[----:B------:R-:W-:Y:S05]  /*2a60*/  BRA.U UP0, `(.L_x_45) ;  /* 0x0000000500487547 */ /* 0x000fea000b800000 */
[----:B------:R-:W-:Y:S01]  /*2a70*/  ISETP.GE.U32.AND P2, PT, R0, 0x8, PT ;  /* 0x000000080000780c */ /* 0x000fe20003f46070 */
[----:B------:R-:W-:Y:S01]  /*2a80*/  IMAD.MOV.U32 R12, RZ, RZ, 0x1 ;  /* 0x00000001ff0c7424 */ /* 0x000fe200078e00ff */
[----:B------:R-:W-:Y:S02]  /*2a90*/  CS2R R10, SRZ ;  /* 0x00000000000a7805 */ /* 0x000fe4000001ff00 */
[----:B------:R-:W-:Y:S01]  /*2aa0*/  CS2R R8, SRZ ;  /* 0x0000000000087805 */ /* 0x000fe2000001ff00 */
[----:B------:R-:W-:Y:S01]  /*2ab0*/  UMOV UR6, 0x400 ;  /* 0x0000040000067882 */ /* 0x000fe20000000000 */
[----:B------:R-:W-:Y:S01]  /*2ac0*/  UMOV UR5, URZ ;  /* 0x000000ff00057c82 */ /* 0x000fe20008000000 */
[----:B------:R-:W-:-:S12]  /*2ad0*/  ULEA UR6, UR47, UR6, 0x18 ;  /* 0x000000062f067291 */ /* 0x000fd8000f8ec0ff */
.L_x_49:
[----:B------:R-:W-:Y:S02]  /*2ae0*/  LEA R2, R8, UR6, 0x3 ;  /* 0x0000000608027c11 */ /* 0x000fe4000f8e18ff */
[----:B------:R-:W-:-:S03]  /*2af0*/  SHF.L.U32 R4, R9, 0x1f, RZ ;  /* 0x0000001f09047819 */ /* 0x000fc600000006ff */
[----:B------:R-:W-:Y:S01]  /*2b00*/  VIADD R5, R2, 0xe0 ;  /* 0x000000e002057836 */ /* 0x000fe20000000000 */
[----:B------:R-:W2:Y:S02]  /*2b10*/  SYNCS.PHASECHK.TRANS64.TRYWAIT P0, [R2+URZ+0xd0], R4 ;  /* 0x0000d004020075a7 */ /* 0x000ea400080011ff */
[----:B--2---:R-:W-:Y:S05]  /*2b20*/  @!P0 BRA `(.L_x_46) ;  /* 0x0000006400148947 */ /* 0x004fea0003800000 */
.L_x_153:
[----:B------:R-:W-:Y:S01]  /*2b30*/  ULEA UR4, UR5, UR6, 0x3 ;  /* 0x0000000605047291 */ /* 0x000fe2000f8e18ff */
[----:B--2---:R-:W-:Y:S01]  /*2b40*/  PRMT R2, RZ, 0x654, R5 ;  /* 0x00000654ff027816 */ /* 0x004fe20000000005 */
[----:B------:R-:W-:Y:S01]  /*2b50*/  @!P2 IMAD.MOV.U32 R4, RZ, RZ, 0x10 ;  /* 0x00000010ff04a424 */ /* 0x000fe200078e00ff */
[----:B------:R-:W-:Y:S01]  /*2b60*/  SHF.L.U32 R5, R12, 0x1f, RZ ;  /* 0x0000001f0c057819 */ /* 0x000fe200000006ff */
[----:B------:R-:W-:Y:S01]  /*2b70*/  UIADD3 UR7, UPT, UPT, UR4, 0x70, URZ ;  /* 0x0000007004077890 */ /* 0x000fe2000fffe0ff */
[----:B------:R2:W-:Y:S05]  /*2b80*/  SYNCS.ARRIVE.TRANS64.RED.A1T0 RZ, [R2+URZ], RZ ;  /* 0x000000ff02ff79a7 */ /* 0x0005ea00081004ff */
[----:B------:R-:W-:Y:S01]  /*2b90*/  IMAD.U32 R6, RZ, RZ, UR7 ;  /* 0x00000007ff067e24 */ /* 0x000fe2000f8e00ff */
[----:B------:R-:W3:Y:S04]  /*2ba0*/  SYNCS.PHASECHK.TRANS64.TRYWAIT P0, [UR4+0x80], R5 ;  /* 0x00008005ff0075a7 */ /* 0x000ee80008001104 */
[----:B------:R-:W-:Y:S01]  /*2bb0*/  PRMT R6, R0, 0x654, R6 ;  /* 0x0000065400067816 */ /* 0x000fe20000000006 */
[----:B--23--:R-:W-:Y:S06]  /*2bc0*/  @!P0 BRA `(.L_x_47) ;  /* 0x0000006400008947 */ /* 0x00cfec0003800000 */
.L_x_155:
[----:B------:R-:W-:Y:S01]  /*2bd0*/  ULEA UR8, UR5, UR6, 0x4 ;  /* 0x0000000605087291 */ /* 0x000fe2000f8e20ff */
[----:B------:R-:W-:Y:S01]  /*2be0*/  SEL R3, R6, R3, !P2 ;  /* 0x0000000306037207 */ /* 0x000fe20005000000 */
[----:B------:R-:W-:Y:S01]  /*2bf0*/  UIADD3 UR9, UPT, UPT, UR4, 0x70, URZ ;  /* 0x0000007004097890 */ /* 0x000fe2000fffe0ff */
[----:B--2---:R-:W-:Y:S01]  /*2c00*/  LEA R2, R11, UR6, 0x3 ;  /* 0x000000060b027c11 */ /* 0x004fe2000f8e18ff */
[----:B------:R-:W-:Y:S01]  /*2c10*/  UIADD3 UR8, UPT, UPT, UR8, 0x100, URZ ;  /* 0x0000010008087890 */ /* 0x000fe2000fffe0ff */
[----:B------:R2:W-:Y:S01]  /*2c20*/  @!P2 SYNCS.ARRIVE.TRANS64.RED RZ, [R3+URZ], R4 ;  /* 0x0000000403ffa9a7 */ /* 0x0005e200080004ff */
[----:B------:R-:W-:Y:S01]  /*2c30*/  UIADD3 UR4, UPT, UPT, UR5, 0x1, URZ ;  /* 0x0000000105047890 */ /* 0x000fe2000fffe0ff */
[----:B------:R-:W-:-:S03]  /*2c40*/  VIADD R8, R8, 0x1 ;  /* 0x0000000108087836 */ /* 0x000fc60000000000 */
[----:B------:R-:W-:Y:S02]  /*2c50*/  UISETP.NE.AND UP0, UPT, UR4, 0x2, UPT ;  /* 0x000000020400788c */ /* 0x000fe4000bf05270 */
[----:B------:R-:W-:Y:S01]  /*2c60*/  ISETP.NE.AND P0, PT, R8, 0x2, PT ;  /* 0x000000020800780c */ /* 0x000fe20003f05270 */
[----:B------:R-:W-:Y:S06]  /*2c70*/  UGETNEXTWORKID.BROADCAST [UR8], [UR9] ;  /* 0x00000000080073ca */ /* 0x000fec0008000100 */
[----:B------:R-:W-:Y:S02]  /*2c80*/  USEL UR7, URZ, 0x1, UP0 ;  /* 0x00000001ff077887 */ /* 0x000fe40008000000 */
[----:B------:R-:W-:-:S04]  /*2c90*/  USEL UR5, UR4, URZ, UP0 ;  /* 0x000000ff04057287 */ /* 0x000fc80008000000 */
[----:B------:R-:W-:Y:S02]  /*2ca0*/  LOP3.LUT R12, R12, UR7, RZ, 0x3c, !PT ;  /* 0x000000070c0c7c12 */ /* 0x000fe4000f8e3cff */
[----:B--2---:R-:W-:-:S04]  /*2cb0*/  SHF.L.U32 R4, R10, 0x1f, RZ ;  /* 0x0000001f0a047819 */ /* 0x004fc800000006ff */
[----:B------:R-:W2:Y:S02]  /*2cc0*/  SYNCS.PHASECHK.TRANS64.TRYWAIT P1, [R2+URZ+0x70], R4 ;  /* 0x00007004020075a7 */ /* 0x000ea400080211ff */
[----:B--2---:R-:W-:Y:S05]  /*2cd0*/  @!P1 BRA `(.L_x_48) ;  /* 0x0000006000d49947 */ /* 0x004fea0003800000 */
.L_x_156:
[C---:B--2---:R-:W-:Y:S01]  /*2ce0*/  LEA R4, R11.reuse, UR6, 0x4 ;  /* 0x000000060b047c11 */ /* 0x044fe2000f8e20ff */
[----:B------:R-:W-:Y:S01]  /*2cf0*/  VIADD R2, R2, 0x80 ;  /* 0x0000008002027836 */ /* 0x000fe20000000000 */
[----:B------:R-:W-:Y:S01]  /*2d00*/  SEL R8, R8, RZ, P0 ;  /* 0x000000ff08087207 */ /* 0x000fe20000000000 */
[----:B------:R-:W-:-:S03]  /*2d10*/  VIADD R11, R11, 0x1 ;  /* 0x000000010b0b7836 */ /* 0x000fc60000000000 */
[----:B------:R-:W2:Y:S01]  /*2d20*/  LDS.128 R4, [R4+0x100] ;  /* 0x0001000004047984 */ /* 0x000ea20000000c00 */
[----:B------:R-:W-:Y:S02]  /*2d30*/  PRMT R2, RZ, 0x654, R2 ;  /* 0x00000654ff027816 */ /* 0x000fe40000000002 */
[C---:B------:R-:W-:Y:S01]  /*2d40*/  ISETP.NE.AND P1, PT, R11.reuse, 0x2, PT ;  /* 0x000000020b00780c */ /* 0x040fe20003f25270 */
[----:B------:R-:W-:Y:S01]  /*2d50*/  @!PT LDS RZ, [RZ] ;  /* 0x00000000fffff984 */ /* 0x000fe20000000800 */
[----:B------:R-:W-:Y:S01]  /*2d60*/  @!PT LDS RZ, [RZ] ;  /* 0x00000000fffff984 */ /* 0x000fe20000000800 */
[----:B------:R-:W-:Y:S01]  /*2d70*/  @!PT LDS RZ, [RZ] ;  /* 0x00000000fffff984 */ /* 0x000fe20000000800 */
[----:B------:R-:W-:Y:S01]  /*2d80*/  @!PT LDS RZ, [RZ] ;  /* 0x00000000fffff984 */ /* 0x000fe20000000800 */
[----:B------:R3:W-:Y:S06]  /*2d90*/  MEMBAR.ALL.CTA ;  /* 0x0000000000007992 */ /* 0x0007ec0000008000 */
[----:B---3--:R-:W3:Y:S01]  /*2da0*/  FENCE.VIEW.ASYNC.S ;  /* 0x00000000000073c6 */ /* 0x008ee20000000000 */
[----:B------:R-:W-:Y:S01]  /*2db0*/  SEL R11, R11, RZ, P1 ;  /* 0x000000ff0b0b7207 */ /* 0x000fe20000800000 */
[----:B---3--:R3:W-:Y:S01]  /*2dc0*/  SYNCS.ARRIVE.TRANS64.RED.A1T0 RZ, [R2+URZ], RZ ;  /* 0x000000ff02ff79a7 */ /* 0x0087e200081004ff */
[----:B--2---:R-:W-:-:S02]  /*2dd0*/  LOP3.LUT P3, RZ, R6, 0x1, RZ, 0xc0, !PT ;  /* 0x0000000106ff7812 */ /* 0x004fc4000786c0ff */
[----:B------:R-:W-:-:S04]  /*2de0*/  SEL R4, RZ, 0x1, P1 ;  /* 0x00000001ff047807 */ /* 0x000fc80000800000 */
[----:B------:R-:W-:Y:S02]  /*2df0*/  LOP3.LUT R10, R10, R4, RZ, 0x3c, !PT ;  /* 0x000000040a0a7212 */ /* 0x000fe400078e3cff */
[----:B---3--:R-:W-:-:S04]  /*2e00*/  SEL R2, RZ, 0x1, P0 ;  /* 0x00000001ff027807 */ /* 0x008fc80000000000 */
[----:B------:R-:W-:Y:S01]  /*2e10*/  LOP3.LUT R9, R9, R2, RZ, 0x3c, !PT ;  /* 0x0000000209097212 */ /* 0x000fe200078e3cff */
[----:B------:R-:W-:Y:S06]  /*2e20*/  @P3 BRA `(.L_x_49) ;  /* 0xfffffffc002c3947 */ /* 0x000fec000383ffff */
[----:B------:R-:W-:Y:S01]  /*2e30*/  ULEA UR4, UR5, UR6, 0x3 ;  /* 0x0000000605047291 */ /* 0x000fe2000f8e18ff */
[----:B------:R-:W-:-:S08]  /*2e40*/  SHF.L.U32 R2, R12, 0x1f, RZ ;  /* 0x0000001f0c027819 */ /* 0x000fd000000006ff */
[----:B------:R-:W2:Y:S02]  /*2e50*/  SYNCS.PHASECHK.TRANS64 P0, [UR4+0x80], R2 ;  /* 0x00008002ff0075a7 */ /* 0x000ea40008001004 */
[----:B--2---:R-:W-:Y:S05]  /*2e60*/  @P0 BRA `(.L_x_50) ;  /* 0x0000000000080947 */ /* 0x004fea0003800000 */
[----:B------:R-:W2:Y:S02]  /*2e70*/  SYNCS.PHASECHK.TRANS64.TRYWAIT P0, [UR4+0x80], R2 ;  /* 0x00008002ff0075a7 */ /* 0x000ea40008001104 */
[----:B--2---:R-:W-:Y:S05]  /*2e80*/  @!P0 BRA `(.L_x_51) ;  /* 0x00000060007c8947 */ /* 0x004fea0003800000 */
.L_x_50:
[----:B------:R-:W-:-:S04]  /*2e90*/  UIADD3 UR7, UPT, UPT, UR5, 0x1, URZ ;  /* 0x0000000105077890 */ /* 0x000fc8000fffe0ff */
[----:B------:R-:W-:-:S04]  /*2ea0*/  UISETP.NE.AND UP0, UPT, UR7, 0x2, UPT ;  /* 0x000000020700788c */ /* 0x000fc8000bf05270 */
[----:B------:R-:W-:Y:S02]  /*2eb0*/  USEL UR8, URZ, 0x1, UP0 ;  /* 0x00000001ff087887 */ /* 0x000fe40008000000 */
[----:B------:R-:W-:-:S04]  /*2ec0*/  USEL UR7, UR7, URZ, UP0 ;  /* 0x000000ff07077287 */ /* 0x000fc80008000000 */
[----:B------:R-:W-:Y:S01]  /*2ed0*/  ULEA UR7, UR7, UR6, 0x3 ;  /* 0x0000000607077291 */ /* 0x000fe2000f8e18ff */
[----:B--2---:R-:W-:-:S04]  /*2ee0*/  LOP3.LUT R2, R12, UR8, RZ, 0x3c, !PT ;  /* 0x000000080c027c12 */ /* 0x004fc8000f8e3cff */
[----:B------:R-:W-:-:S04]  /*2ef0*/  SHF.L.U32 R0, R2, 0x1f, RZ ;  /* 0x0000001f02007819 */ /* 0x000fc800000006ff */
[----:B------:R-:W2:Y:S02]  /*2f00*/  SYNCS.PHASECHK.TRANS64 P0, [UR7+0x80], R0 ;  /* 0x00008000ff0075a7 */ /* 0x000ea40008001007 */
[----:B-12---:R-:W-:Y:S05]  /*2f10*/  @P0 EXIT ;  /* 0x000000000000094d */ /* 0x006fea0003800000 */
[----:B------:R-:W-:Y:S02]  /*2f20*/  SHF.L.U32 R2, R2, 0x1f, RZ ;  /* 0x0000001f02027819 */ /* 0x000fe400000006ff */
[----:B------:R-:W-:-:S07]  /*2f30*/  MOV R0, UR7 ;  /* 0x0000000700007c02 */ /* 0x000fce0008000f00 */
.L_x_52:
[----:B-1----:R1:W2:Y:S02]  /*2f40*/  SYNCS.PHASECHK.TRANS64.TRYWAIT P0, [R0+URZ+0x80], R2 ;  /* 0x00008002000075a7 */ /* 0x0022a400080011ff */
[----:B--2---:R-:W-:Y:S05]  /*2f50*/  @!P0 NANOSLEEP.SYNCS 0x989680 ;  /* 0x009896800000895d */ /* 0x004fea0003900000 */
[----:B------:R-:W2:Y:S02]  /*2f60*/  @!P0 SYNCS.PHASECHK.TRANS64 P0, [R0+URZ+0x80], R2 ;  /* 0x00008002000085a7 */ /* 0x000ea400080010ff */
[----:B--2---:R-:W-:Y:S05]  /*2f70*/  @P0 EXIT ;  /* 0x000000000000094d */ /* 0x004fea0003800000 */
[----:B------:R-:W-:Y:S05]  /*2f80*/  BRA `(.L_x_52) ;  /* 0xfffffffc00ec7947 */ /* 0x000fea000383ffff */
.L_x_45:
[----:B------:R-:W-:Y:S05]  /*2f90*/  BRA.U UP5, `(.L_x_53) ;  /* 0x0000001105d87547 */ /* 0x000fea000b800000 */
[----:B------:R-:W-:Y:S01]  /*2fa0*/  UMOV UR4, 0x40 ;  /* 0x0000004000047882 */ /* 0x000fe20000000000 */
[----:B------:R-:W-:Y:S01]  /*2fb0*/  NOP ;  /* 0x0000000000007918 */ /* 0x000fe20000000000 */
[----:B------:R-:W-:Y:S01]  /*2fc0*/  ULEA UR5, UR47, UR4, 0x18 ;  /* 0x000000042f057291 */ /* 0x000fe2000f8ec0ff */
[----:B------:R-:W-:Y:S02]  /*2fd0*/  UMOV UR6, 0x400 ;  /* 0x0000040000067882 */ /* 0x000fe40000000000 */
[----:B------:R-:W-:-:S06]  /*2fe0*/  ULEA UR6, UR47, UR6, 0x18 ;  /* 0x000000062f067291 */ /* 0x000fcc000f8ec0ff */
[----:B------:R-:W2:Y:S02]  /*2ff0*/  LDS.U8 R0, [UR5+0x1c] ;  /* 0x00001c05ff007984 */ /* 0x000ea40008000000 */
[----:B--2---:R-:W-:-:S13]  /*3000*/  ISETP.NE.AND P0, PT, R0, RZ, PT ;  /* 0x000000ff0000720c */ /* 0x004fda0003f05270 */
[----:B------:R-:W-:Y:S05]  /*3010*/  @P0 BRA `(.L_x_54) ;  /* 0x0000000400080947 */ /* 0x000fea0003800000 */
[----:B------:R-:W-:Y:S02]  /*3020*/  UISETP.NE.U32.AND UP1, UPT, UR48, 0x1, UPT ;  /* 0x000000013000788c */ /* 0x000fe4000bf25070 */
[----:B------:R-:W-:-:S07]  /*3030*/  UIADD3 UR7, UPT, UPT, UR5, 0x8, URZ ;  /* 0x0000000805077890 */ /* 0x000fce000fffe0ff */
[----:B------:R-:W-:Y:S05]  /*3040*/  BRA.U !UP1, `(.L_x_55) ;  /* 0x00000001099c7547 */ /* 0x000fea000b800000 */
[----:B------:R-:W-:Y:S01]  /*3050*/  ELECT P0, URZ, PT ;  /* 0x0000000000ff782f */ /* 0x000fe20003800000 */
[----:B------:R-:W-:-:S12]  /*3060*/  BSSY B0, `(.L_x_55) ;  /* 0x0000025000007945 */ /* 0x000fd80003800000 */
[----:B------:R-:W-:Y:S05]  /*3070*/  @!P0 BRA `(.L_x_56) ;  /* 0x00000000008c8947 */ /* 0x000fea0003800000 */
[----:B------:R-:W-:-:S05]  /*3080*/  UMOV UR4, 0x10 ;  /* 0x0000001000047882 */ /* 0x000fca0000000000 */
[----:B------:R-:W-:Y:S04]  /*3090*/  DEPBAR.LE SB2, 0x36 ;  /* 0x0000ad800000791a */ /* 0x000fe80000000000 */
[----:B------:R-:W2:Y:S02]  /*30a0*/  UTCATOMSWS.2CTA.FIND_AND_SET.ALIGN UP0, UR4, UR4 ;  /* 0x00000004000475e3 */ /* 0x000ea40008200800 */
[----:B--2---:R-:W-:Y:S01]  /*30b0*/  MOV R10, UR4 ;  /* 0x00000004000a7c02 */ /* 0x004fe20008000f00 */
[----:B------:R-:W-:Y:S06]  /*30c0*/  BRA.U UP0, `(.L_x_57) ;  /* 0x0000000100187547 */ /* 0x000fec000b800000 */
.L_x_58:
[----:B------:R-:W-:Y:S05]  /*30d0*/  NANOSLEEP 0x64 ;  /* 0x000000640000795d */ /* 0x000fea0003800000 */
[----:B------:R-:W-:-:S05]  /*30e0*/  UMOV UR4, 0x10 ;  /* 0x0000001000047882 */ /* 0x000fca0000000000 */
[----:B------:R-:W-:Y:S04]  /*30f0*/  DEPBAR.LE SB2, 0x36 ;  /* 0x0000ad800000791a */ /* 0x000fe80000000000 */
[----:B------:R-:W2:Y:S02]  /*3100*/  UTCATOMSWS.2CTA.FIND_AND_SET.ALIGN UP0, UR4, UR4 ;  /* 0x00000004000475e3 */ /* 0x000ea40008200800 */
[----:B--2---:R-:W-:Y:S01]  /*3110*/  MOV R10, UR4 ;  /* 0x00000004000a7c02 */ /* 0x004fe20008000f00 */
[----:B------:R-:W-:Y:S05]  /*3120*/  BRA.U !UP0, `(.L_x_58) ;  /* 0xfffffffd08e87547 */ /* 0x000fea000b83ffff */
.L_x_57:
[----:B------:R-:W2:Y:S01]  /*3130*/  LDS R6, [UR5+0x10] ;  /* 0x00001005ff067984 */ /* 0x000ea20008000800 */
[----:B------:R-:W-:Y:S01]  /*3140*/  IMAD.U32 R0, RZ, RZ, UR6 ;  /* 0x00000006ff007e24 */ /* 0x000fe2000f8e00ff */
[----:B------:R-:W-:-:S03]  /*3150*/  MOV R4, UR49 ;  /* 0x0000003100047c02 */ /* 0x000fc60008000f00 */
[----:B------:R-:W-:Y:S01]  /*3160*/  VIADD R0, R0, 0x120 ;  /* 0x0000012000007836 */ /* 0x000fe20000000000 */
[----:B--2---:R-:W-:-:S04]  /*3170*/  SHF.L.U32 R6, R6, 0x1f, RZ ;  /* 0x0000001f06067819 */ /* 0x004fc800000006ff */
[----:B------:R-:W2:Y:S02]  /*3180*/  SYNCS.PHASECHK.TRANS64.TRYWAIT P0, [UR5+0x8], R6 ;  /* 0x00000806ff0075a7 */ /* 0x000ea40008001105 */
[----:B--2---:R-:W-:Y:S05]  /*3190*/  @P0 BRA `(.L_x_59) ;  /* 0x0000000000080947 */ /* 0x004fea0003800000 */
[----:B------:R-:W2:Y:S02]  /*31a0*/  SYNCS.PHASECHK.TRANS64.TRYWAIT P0, [UR5+0x8], R6 ;  /* 0x00000806ff0075a7 */ /* 0x000ea40008001105 */
[----:B--2---:R-:W-:Y:S05]  /*31b0*/  @!P0 BRA `(.L_x_60) ;  /* 0x0000005c00c88947 */ /* 0x004fea0003800000 */
.L_x_59:
[----:B------:R-:W-:Y:S01]  /*31c0*/  PRMT R4, R4, 0x654, R0 ;  /* 0x0000065404047816 */ /* 0x000fe20000000000 */
[----:B------:R-:W-:Y:S01]  /*31d0*/  HFMA2 R0, -RZ, RZ, 0, 5.9604644775390625e-08 ;  /* 0x00000001ff007431 */ /* 0x000fe200000001ff */
[----:B------:R-:W-:Y:S01]  /*31e0*/  UPRMT UR4, UR49, 0x654, UR7 ;  /* 0x0000065431047896 */ /* 0x000fe20008000007 */
[----:B------:R-:W-:Y:S02]  /*31f0*/  IMAD.MOV.U32 R8, RZ, RZ, 0xffff ;  /* 0x0000ffffff087424 */ /* 0x000fe400078e00ff */
[----:B--2---:R-:W-:Y:S02]  /*3200*/  IMAD.MOV.U32 R6, RZ, RZ, 0x4 ;  /* 0x00000004ff067424 */ /* 0x004fe400078e00ff */
[----:B------:R-:W-:Y:S01]  /*3210*/  IMAD.SHL.U32 R9, R10, 0x20, RZ ;  /* 0x000000200a097824 */ /* 0x000fe200078e00ff */
[----:B------:R-:W-:Y:S02]  /*3220*/  MOV R5, UR4 ;  /* 0x0000000400057c02 */ /* 0x000fe40008000f00 */
[-C--:B------:R-:W-:Y:S01]  /*3230*/  SHF.L.U32 R8, R8, R10.reuse, RZ ;  /* 0x0000000a08087219 */ /* 0x080fe200000006ff */
[----:B------:R2:W-:Y:S01]  /*3240*/  SYNCS.ARRIVE.TRANS64.RED RZ, [UR4], R6 ;  /* 0x00000006ffff79a7 */ /* 0x0005e20008000404 */
[----:B------:R-:W-:Y:S01]  /*3250*/  SHF.L.U32 R7, R0, R10, RZ ;  /* 0x0000000a00077219 */ /* 0x000fe200000006ff */
[----:B------:R2:W-:Y:S04]  /*3260*/  STS [UR6+0x120], R9 ;  /* 0x00012009ff007988 */ /* 0x0005e80008000806 */
[----:B------:R2:W-:Y:S04]  /*3270*/  STAS [R4.64], R10 ;  /* 0x0000000a04007dbd */ /* 0x0005e8000c0008ff */
[----:B------:R2:W-:Y:S04]  /*3280*/  ATOMS.OR RZ, [UR5+0x14], R8 ;  /* 0x00001408ffff798c */ /* 0x0005e8000b000005 */
[----:B------:R2:W-:Y:S04]  /*3290*/  ATOMS.OR RZ, [UR5+0x18], R7 ;  /* 0x00001807ffff798c */ /* 0x0005e8000b000005 */
[----:B------:R2:W-:Y:S02]  /*32a0*/  ATOMS.XOR RZ, [UR5+0x10], R0 ;  /* 0x00001000ffff798c */ /* 0x0005e4000b800005 */
.L_x_56:
[----:B-1----:R-:W-:Y:S05]  /*32b0*/  BSYNC B0 ;  /* 0x0000000000007941 */ /* 0x002fea0003800000 */
.L_x_55:
[----:B------:R-:W-:Y:S05]  /*32c0*/  BRA.U UP1, `(.L_x_61) ;  /* 0x00000001016c7547 */ /* 0x000fea000b800000 */
[----:B------:R-:W-:-:S03]  /*32d0*/  UMOV UR4, 0xffffffff ;  /* 0xffffffff00047882 */ /* 0x000fc60000000000 */
[----:B------:R-:W-:Y:S05]  /*32e0*/  BRA.DIV UR4, `(.L_x_62) ;  /* 0x0000005e04947947 */ /* 0x000fea000b800000 */
[----:B------:R-:W-:-:S13]  /*32f0*/  ELECT P6, URZ, PT ;  /* 0x0000000000ff782f */ /* 0x000fda00038c0000 */
.L_x_160:
[----:B------:R-:W-:Y:S05]  /*3300*/  @!P6 BRA `(.L_x_61) ;  /* 0x00000000005ce947 */ /* 0x000fea0003800000 */
[----:B--2---:R-:W2:Y:S02]  /*3310*/  LDS R4, [UR5+0x10] ;  /* 0x00001005ff047984 */ /* 0x004ea40008000800 */
[----:B--2---:R-:W-:-:S04]  /*3320*/  SHF.L.U32 R4, R4, 0x1f, RZ ;  /* 0x0000001f04047819 */ /* 0x004fc800000006ff */
[----:B------:R-:W2:Y:S02]  /*3330*/  SYNCS.PHASECHK.TRANS64.TRYWAIT P0, [UR5+0x8], R4 ;  /* 0x00000804ff0075a7 */ /* 0x000ea40008001105 */
[----:B--2---:R-:W-:Y:S05]  /*3340*/  @P0 BRA `(.L_x_63) ;  /* 0x0000000000080947 */ /* 0x004fea0003800000 */
[----:B------:R-:W2:Y:S02]  /*3350*/  SYNCS.PHASECHK.TRANS64.TRYWAIT P0, [UR5+0x8], R4 ;  /* 0x00000804ff0075a7 */ /* 0x000ea40008001105 */
[----:B--2---:R-:W-:Y:S05]  /*3360*/  @!P0 BRA `(.L_x_64) ;  /* 0x0000005c00948947 */ /* 0x004fea0003800000 */
.L_x_63:
[----:B------:R-:W3:Y:S01]  /*3370*/  LDS R6, [UR6+0x120] ;  /* 0x00012006ff067984 */ /* 0x000ee20008000800 */
[----:B--2---:R-:W-:Y:S02]  /*3380*/  HFMA2 R0, -RZ, RZ, 0, 5.9604644775390625e-08 ;  /* 0x00000001ff007431 */ /* 0x004fe400000001ff */
[----:B------:R-:W-:Y:S01]  /*3390*/  IMAD.MOV.U32 R4, RZ, RZ, 0xffff ;  /* 0x0000ffffff047424 */ /* 0x000fe200078e00ff */
[----:B------:R-:W-:Y:S01]  /*33a0*/  UPRMT UR4, UR49, 0x654, UR7 ;  /* 0x0000065431047896 */ /* 0x000fe20008000007 */
[----:B---3--:R-:W-:-:S03]  /*33b0*/  IMAD.SHL.U32 R5, R6, 0x20, RZ ;  /* 0x0000002006057824 */ /* 0x008fc600078e00ff */
[-C--:B------:R-:W-:Y:S02]  /*33c0*/  SHF.L.U32 R4, R4, R6.reuse, RZ ;  /* 0x0000000604047219 */ /* 0x080fe400000006ff */
[----:B------:R-:W-:Y:S01]  /*33d0*/  SHF.L.U32 R6, R0, R6, RZ ;  /* 0x0000000600067219 */ /* 0x000fe200000006ff */
[----:B------:R3:W-:Y:S04]  /*33e0*/  STS [UR6+0x120], R5 ;  /* 0x00012005ff007988 */ /* 0x0007e80008000806 */
[----:B------:R3:W-:Y:S04]  /*33f0*/  ATOMS.OR RZ, [UR5+0x14], R4 ;  /* 0x00001404ffff798c */ /* 0x0007e8000b000005 */
[----:B------:R3:W-:Y:S01]  /*3400*/  ATOMS.OR RZ, [UR5+0x18], R6 ;  /* 0x00001806ffff798c */ /* 0x0007e2000b000005 */
[----:B------:R-:W-:Y:S03]  /*3410*/  SYNCS.ARRIVE.TRANS64.RED.A1T0 RZ, [UR4], RZ ;  /* 0x000000ffffff79a7 */ /* 0x000fe60008100404 */
[----:B------:R3:W-:Y:S01]  /*3420*/  ATOMS.XOR RZ, [UR5+0x10], R0 ;  /* 0x00001000ffff798c */ /* 0x0007e2000b800005 */
[----:B------:R-:W-:Y:S05]  /*3430*/  BRA `(.L_x_61) ;  /* 0x0000000000107947 */ /* 0x000fea0003800000 */
.L_x_54:
[----:B------:R-:W-:Y:S02]  /*3440*/  MOV R0, 0xffffffff ;  /* 0xffffffff00007802 */ /* 0x000fe40000000f00 */
[----:B------:R-:W-:-:S03]  /*3450*/  MOV R4, 0x3480 ;  /* 0x0000348000047802 */ /* 0x000fc60000000f00 */
[----:B------:R2:W-:Y:S04]  /*3460*/  STS [UR6+0x120], R0 ;  /* 0x00012000ff007988 */ /* 0x0005e80008000806 */
[----:B-12--5:R-:W-:Y:S05]  /*3470*/  CALL.REL.NOINC `($__internal_1_$__cuda_sm10x_tcgen05_guardrail_trap_phase_invalid_during_alloc) ;  /* 0x0000006400687944 */ /* 0x026fea0003c00000 */
.L_x_61:
[----:B------:R-:W-:Y:S05]  /*3480*/  WARPSYNC.ALL ;  /* 0x0000000000007948 */ /* 0x000fea0003800000 */
[----:B------:R-:W4:Y:S01]  /*3490*/  S2UR UR4, SR_CgaCtaId ;  /* 0x00000000000479c3 */ /* 0x000f220000008800 */
[----:B------:R-:W-:Y:S01]  /*34a0*/  UMOV UR26, 0x400 ;  /* 0x00000400001a7882 */ /* 0x000fe20000000000 */
[----:B------:R-:W-:-:S06]  /*34b0*/  NOP ;  /* 0x0000000000007918 */ /* 0x000fcc0000000000 */
[----:B------:R-:W-:Y:S06]  /*34c0*/  BAR.ARV 0x6, 0xa0 ;  /* 0x0182800000007b1d */ /* 0x000fec0000002000 */
[----:B------:R-:W1:Y:S01]  /*34d0*/  LDCU UR6, c[0x0][0x38c] ;  /* 0x00007180ff0677ac */ /* 0x000e620008000800 */
[----:B------:R-:W-:Y:S01]  /*34e0*/  LOP3.LUT R3, R3, 0xffff, RZ, 0xc0, !PT ;  /* 0x0000ffff03037812 */ /* 0x000fe200078ec0ff */
[----:B--2---:R-:W-:Y:S01]  /*34f0*/  IMAD.MOV.U32 R9, RZ, RZ, 0x1 ;  /* 0x00000001ff097424 */ /* 0x004fe200078e00ff */
[----:B------:R-:W-:Y:S01]  /*3500*/  LOP3.LUT R2, R2, 0xffff, RZ, 0xc0, !PT ;  /* 0x0000ffff02027812 */ /* 0x000fe200078ec0ff */
[----:B------:R-:W-:Y:S01]  /*3510*/  IMAD.MOV.U32 R8, RZ, RZ, RZ ;  /* 0x000000ffff087224 */ /* 0x000fe200078e00ff */
[----:B------:R-:W-:Y:S01]  /*3520*/  R2UR UR28, R3 ;  /* 0x00000000031c72ca */ /* 0x000fe200000e0000 */
[----:B------:R-:W-:Y:S01]  /*3530*/  UMOV UR32, URZ ;  /* 0x000000ff00207c82 */ /* 0x000fe20008000000 */
[----:B------:R-:W-:-:S02]  /*3540*/  R2UR UR42, R2 ;  /* 0x00000000022a72ca */ /* 0x000fc400000e0000 */
[----:B------:R-:W-:Y:S01]  /*3550*/  CS2R R2, SRZ ;  /* 0x0000000000027805 */ /* 0x000fe2000001ff00 */
[----:B------:R-:W-:Y:S01]  /*3560*/  UMOV UR23, URZ ;  /* 0x000000ff00177c82 */ /* 0x000fe20008000000 */
[----:B----4-:R-:W-:Y:S01]  /*3570*/  ULEA UR26, UR4, UR26, 0x18 ;  /* 0x0000001a041a7291 */ /* 0x010fe2000f8ec0ff */
[----:B------:R-:W-:Y:S01]  /*3580*/  UMOV UR22, URZ ;  /* 0x000000ff00167c82 */ /* 0x000fe20008000000 */
[----:B------:R-:W-:Y:S02]  /*3590*/  UISETP.NE.AND UP3, UPT, UR48, URZ, UPT ;  /* 0x000000ff3000728c */ /* 0x000fe4000bf65270 */
[----:B------:R-:W-:Y:S02]  /*35a0*/  UIADD3 UR5, UPT, UPT, UR26, 0x4300, URZ ;  /* 0x000043001a057890 */ /* 0x000fe4000fffe0ff */
[----:B------:R-:W-:-:S03]  /*35b0*/  UIADD3 UR4, UPT, UPT, UR26, 0x8300, URZ ;  /* 0x000083001a047890 */ /* 0x000fc6000fffe0ff */
[----:B---3--:R-:W2:Y:S01]  /*35c0*/  LDS R0, [UR26+0x120] ;  /* 0x0001201aff007984 */ /* 0x008ea20008000800 */
[----:B-1----:R-:W-:Y:S02]  /*35d0*/  UIADD3 UR6, UPT, UPT, UR6, 0x3f, URZ ;  /* 0x0000003f06067890 */ /* 0x002fe4000fffe0ff */
[----:B------:R-:W-:Y:S02]  /*35e0*/  USHF.R.U32.HI UR5, URZ, 0x4, UR5 ;  /* 0x00000004ff057899 */ /* 0x000fe40008011605 */
[----:B------:R-:W-:Y:S02]  /*35f0*/  USHF.R.S32.HI UR33, URZ, 0x1f, UR6 ;  /* 0x0000001fff217899 */ /* 0x000fe40008011406 */
[----:B------:R-:W-:Y:S02]  /*3600*/  USHF.R.U32.HI UR4, URZ, 0x4, UR4 ;  /* 0x00000004ff047899 */ /* 0x000fe40008011604 */
[----:B------:R-:W-:Y:S02]  /*3610*/  ULEA.HI UR33, UR33, UR6, URZ, 0x6 ;  /* 0x0000000621217291 */ /* 0x000fe4000f8f30ff */
[----:B------:R-:W-:-:S02]  /*3620*/  ULOP3.LUT UR5, UR5, 0x3fff, URZ, 0xc0, !UPT ;  /* 0x00003fff05057892 */ /* 0x000fc4000f8ec0ff */
[----:B------:R-:W-:Y:S02]  /*3630*/  USHF.R.S32.HI UR33, URZ, 0x6, UR33 ;  /* 0x00000006ff217899 */ /* 0x000fe40008011421 */
[----:B------:R-:W-:Y:S02]  /*3640*/  ULOP3.LUT UR30, UR4, 0x3fff, URZ, 0xc0, !UPT ;  /* 0x00003fff041e7892 */ /* 0x000fe4000f8ec0ff */
[----:B------:R-:W-:Y:S01]  /*3650*/  UISETP.LT.AND UP0, UPT, UR33, 0x1, UPT ;  /* 0x000000012100788c */ /* 0x000fe2000bf01270 */
[----:B------:R-:W-:Y:S01]  /*3660*/  UMOV UR40, 0x0 ;  /* 0x0000000000287882 */ /* 0x000fe20000000000 */
[----:B------:R-:W-:Y:S01]  /*3670*/  UMOV UR41, 0x8200010 ;  /* 0x0820001000297882 */ /* 0x000fe20000000000 */
[----:B------:R-:W-:Y:S02]  /*3680*/  ULOP3.LUT UR29, UR5, 0x10000, URZ, 0xfc, !UPT ;  /* 0x00010000051d7892 */ /* 0x000fe4000f8efcff */
[----:B------:R-:W-:Y:S02]  /*3690*/  ULOP3.LUT UR30, UR30, 0x10000, URZ, 0xfc, !UPT ;  /* 0x000100001e1e7892 */ /* 0x000fe4000f8efcff */
[----:B------:R-:W-:Y:S01]  /*36a0*/  USEL UR43, UR33, 0x1, !UP0 ;  /* 0x00000001212b7887 */ /* 0x000fe2000c000000 */
[----:B------:R-:W-:Y:S01]  /*36b0*/  UMOV UR38, 0x0 ;  /* 0x0000000000267882 */ /* 0x000fe20000000000 */
[----:B------:R-:W-:Y:S01]  /*36c0*/  UMOV UR39, 0x8200010 ;  /* 0x0820001000277882 */ /* 0x000fe20000000000 */
[----:B------:R-:W-:Y:S01]  /*36d0*/  UMOV UR36, 0x0 ;  /* 0x0000000000247882 */ /* 0x000fe20000000000 */
[----:B------:R-:W-:Y:S01]  /*36e0*/  UMOV UR37, 0x8200010 ;  /* 0x0820001000257882 */ /* 0x000fe20000000000 */
[----:B------:R-:W-:Y:S01]  /*36f0*/  UMOV UR34, 0x0 ;  /* 0x0000000000227882 */ /* 0x000fe20000000000 */
[----:B------:R-:W-:Y:S01]  /*3700*/  UMOV UR35, 0x8200010 ;  /* 0x0820001000237882 */ /* 0x000fe20000000000 */
[----:B--2---:R-:W-:-:S15]  /*3710*/  R2UR UR44, R0 ;  /* 0x00000000002c72ca */ /* 0x004fde00000e0000 */
.L_x_72:
[C---:B------:R-:W-:Y:S02]  /*3720*/  LEA R0, R8.reuse, UR26, 0x3 ;  /* 0x0000001a08007c11 */ /* 0x040fe4000f8e18ff */
[----:B------:R-:W-:Y:S02]  /*3730*/  SHF.L.U32 R4, R3, 0x1f, RZ ;  /* 0x0000001f03047819 */ /* 0x000fe400000006ff */
[----:B------:R-:W-:Y:S02]  /*3740*/  LEA R5, R8, UR26, 0x4 ;  /* 0x0000001a08057c11 */ /* 0x000fe4000f8e20ff */
[----:B------:R-:W1:Y:S02]  /*3750*/  SYNCS.PHASECHK.TRANS64.TRYWAIT P0, [R0+URZ+0x70], R4 ;  /* 0x00007004000075a7 */ /* 0x000e6400080011ff */
[----:B-1-3--:R-:W-:Y:S05]  /*3760*/  @!P0 BRA `(.L_x_65) ;  /* 0x0000005800ac8947 */ /* 0x00afea0003800000 */
.L_x_161:
[----:B-1----:R-:W1:Y:S01]  /*3770*/  LDS.128 R4, [R5+0x100] ;  /* 0x0001000005047984 */ /* 0x002e620000000c00 */
[----:B------:R-:W-:Y:S02]  /*3780*/  VIADD R0, R0, 0x80 ;  /* 0x0000008000007836 */ /* 0x000fe40000000000 */
[----:B------:R-:W-:Y:S01]  /*3790*/  VIADD R8, R8, 0x1 ;  /* 0x0000000108087836 */ /* 0x000fe20000000000 */
[----:B------:R-:W-:Y:S01]  /*37a0*/  @!PT LDS RZ, [RZ] ;  /* 0x00000000fffff984 */ /* 0x000fe20000000800 */
[----:B------:R-:W-:Y:S01]  /*37b0*/  @!PT LDS RZ, [RZ] ;  /* 0x00000000fffff984 */ /* 0x000fe20000000800 */
[----:B------:R-:W-:Y:S01]  /*37c0*/  @!PT LDS RZ, [RZ] ;  /* 0x00000000fffff984 */ /* 0x000fe20000000800 */
[----:B------:R-:W-:Y:S01]  /*37d0*/  @!PT LDS RZ, [RZ] ;  /* 0x00000000fffff984 */ /* 0x000fe20000000800 */
[----:B------:R2:W-:Y:S06]  /*37e0*/  MEMBAR.ALL.CTA ;  /* 0x0000000000007992 */ /* 0x0005ec0000008000 */
[----:B--2---:R-:W2:Y:S01]  /*37f0*/  FENCE.VIEW.ASYNC.S ;  /* 0x00000000000073c6 */ /* 0x004ea20000000000 */
[----:B------:R-:W-:-:S04]  /*3800*/  PRMT R0, RZ, 0x654, R0 ;  /* 0x00000654ff007816 */ /* 0x000fc80000000000 */
[----:B--2---:R2:W-:Y:S01]  /*3810*/  SYNCS.ARRIVE.TRANS64.RED.A1T0 RZ, [R0+URZ], RZ ;  /* 0x000000ff00ff79a7 */ /* 0x0045e200081004ff */
[----:B-1----:R-:W-:Y:S01]  /*3820*/  LOP3.LUT P1, RZ, R6, 0x1, RZ, 0xc0, !PT ;  /* 0x0000000106ff7812 */ /* 0x002fe2000782c0ff */
[----:B--2---:R-:W-:-:S12]  /*3830*/  BRA.U UP3, `(.L_x_66) ;  /* 0x0000000503087547 */ /* 0x004fd8000b800000 */
[----:B------:R-:W1:Y:S01]  /*3840*/  LDCU UR4, c[0x0][0x38c] ;  /* 0x00007180ff0477ac */ /* 0x000e620008000800 */
[----:B------:R-:W-:Y:S02]  /*3850*/  PLOP3.LUT P2, PT, PT, PT, PT, 0x80, 0x8 ;  /* 0x000000000008781c */ /* 0x000fe40003f4f070 */
[----:B------:R-:W-:Y:S01]  /*3860*/  SHF.L.U32 R4, R9, 0x1f, RZ ;  /* 0x0000001f09047819 */ /* 0x000fe200000006ff */
[----:B------:R-:W-:Y:S02]  /*3870*/  ULEA UR31, UR32, UR26, 0x3 ;  /* 0x0000001a201f7291 */ /* 0x000fe4000f8e18ff */
[----:B------:R-:W-:Y:S02]  /*3880*/  ULEA UR11, UR32, UR44, 0x6 ;  /* 0x0000002c200b7291 */ /* 0x000fe4000f8e30ff */
[----:B-1----:R-:W-:-:S06]  /*3890*/  UISETP.GE.AND UP0, UPT, UR4, 0x1, UPT ;  /* 0x000000010400788c */ /* 0x002fcc000bf06270 */
[----:B------:R-:W-:-:S05]  /*38a0*/  PLOP3.LUT P0, PT, PT, PT, UP0, 0x80, 0x8 ;  /* 0x000000000008781c */ /* 0x000fca0003f0f008 */
[----:B------:R-:W-:-:S08]  /*38b0*/  @UP0 ULEA UR4, UR23, UR26, 0x3 ;  /* 0x0000001a17040291 */ /* 0x000fd0000f8e18ff */
[----:B------:R-:W-:-:S04]  /*38c0*/  @P0 SHF.L.U32 R0, R2, 0x1f, RZ ;  /* 0x0000001f02000819 */ /* 0x000fc800000006ff */
[----:B------:R1:W2:Y:S01]  /*38d0*/  @P0 SYNCS.PHASECHK.TRANS64.TRYWAIT P2, [UR4], R0 ;  /* 0x00000000ff0005a7 */ /* 0x0002a20008041104 */
[----:B------:R-:W3:Y:S02]  /*38e0*/  SYNCS.PHASECHK.TRANS64.TRYWAIT P0, [UR31+0xb0], R4 ;  /* 0x0000b004ff0075a7 */ /* 0x000ee4000800111f */
[----:B-123--:R-:W-:Y:S05]  /*38f0*/  @!P0 BRA `(.L_x_67) ;  /* 0x00000058005c8947 */ /* 0x00efea0003800000 */
.L_x_163:
[----:B------:R-:W-:Y:S01]  /*3900*/  UMOV UR27, UR22 ;  /* 0x00000016001b7c82 */ /* 0x000fe20008000000 */
[----:B------:R-:W-:Y:S05]  /*3910*/  BRA.U !UP0, `(.L_x_68) ;  /* 0x0000000108c07547 */ /* 0x000fea000b800000 */
[----:B------:R-:W-:Y:S02]  /*3920*/  UIADD3 UR27, UPT, UPT, UR43, UR22, URZ ;  /* 0x000000162b1b7290 */ /* 0x000fe4000fffe0ff */
[----:B------:R-:W-:Y:S01]  /*3930*/  UPLOP3.LUT UP2, UPT, UPT, UPT, UPT, 0x40, 0x4 ;  /* 0x000000000004789c */ /* 0x000fe20003f4e870 */
[----:B------:R-:W-:Y:S01]  /*3940*/  UMOV UR24, UR33 ;  /* 0x0000002100187c82 */ /* 0x000fe20008000000 */
[----:B------:R-:W-:-:S09]  /*3950*/  UMOV UR10, UR23 ;  /* 0x00000017000a7c82 */ /* 0x000fd20008000000 */
.L_x_71:
[----:B--2---:R-:W-:Y:S01]  /*3960*/  ULEA UR5, UR10, UR26, 0x3 ;  /* 0x0000001a0a057291 */ /* 0x004fe2000f8e18ff */
[----:B---3--:R-:W-:Y:S11]  /*3970*/  @P2 BRA `(.L_x_69) ;  /* 0x00000000000c2947 */ /* 0x008ff60003800000 */
[----:B-1----:R-:W-:Y:S04]  /*3980*/  SHF.L.U32 R4, R2, 0x1f, RZ ;  /* 0x0000001f02047819 */ /* 0x002fe800000006ff */
[----:B------:R-:W1:Y:S02]  /*3990*/  SYNCS.PHASECHK.TRANS64.TRYWAIT P0, [UR5], R4 ;  /* 0x00000004ff0075a7 */ /* 0x000e640008001105 */
[----:B-1----:R-:W-:Y:S05]  /*39a0*/  @!P0 BRA `(.L_x_70) ;  /* 0x0000005800488947 */ /* 0x002fea0003800000 */
.L_x_69:
[----:B------:R-:W-:Y:S01]  /*39b0*/  UISETP.NE.AND UP0, UPT, UR24, 0x1, UPT ;  /* 0x000000011800788c */ /* 0x000fe2000bf05270 */
[----:B------:R-:W-:Y:S01]  /*39c0*/  PLOP3.LUT P2, PT, PT, PT, PT, 0x80, 0x8 ;  /* 0x000000000008781c */ /* 0x000fe20003f4f070 */
[----:B------:R-:W-:Y:S02]  /*39d0*/  UIADD3 UR4, UPT, UPT, UR10, 0x1, URZ ;  /* 0x000000010a047890 */ /* 0x000fe4000fffe0ff */
[----:B------:R-:W-:Y:S02]  /*39e0*/  UIADD3 UR25, UPT, UPT, UR5, 0x10, URZ ;  /* 0x0000001005197890 */ /* 0x000fe4000fffe0ff */
[----:B------:R-:W-:Y:S01]  /*39f0*/  UISETP.NE.AND UP1, UPT, UR4, 0x2, UPT ;  /* 0x000000020400788c */ /* 0x000fe2000bf25270 */
[----:B------:R-:W-:Y:S01]  /*3a00*/  PLOP3.LUT P0, PT, PT, PT, UP0, 0x80, 0x8 ;  /* 0x000000000008781c */ /* 0x000fe20003f0f008 */
[----:B------:R-:W-:Y:S02]  /*3a10*/  UIADD3 UR22, UPT, UPT, UR22, 0x1, URZ ;  /* 0x0000000116167890 */ /* 0x000fe4000fffe0ff */
[----:B------:R-:W-:Y:S02]  /*3a20*/  USEL UR6, URZ, 0x1, UP1 ;  /* 0x00000001ff067887 */ /* 0x000fe40008800000 */
[----:B------:R-:W-:Y:S02]  /*3a30*/  USEL UR23, UR4, URZ, UP1 ;  /* 0x000000ff04177287 */ /* 0x000fe40008800000 */
[----:B------:R-:W-:Y:S02]  /*3a40*/  UIADD3 UR24, UPT, UPT, UR24, -0x1, URZ ;  /* 0xffffffff18187890 */ /* 0x000fe4000fffe0ff */
[----:B------:R-:W-:Y:S01]  /*3a50*/  @UP0 ULEA UR4, UR23, UR26, 0x3 ;  /* 0x0000001a17040291 */ /* 0x000fe2000f8e18ff */
[----:B------:R-:W-:Y:S01]  /*3a60*/  LOP3.LUT R2, R2, UR6, RZ, 0x3c, !PT ;  /* 0x0000000602027c12 */ /* 0x000fe2000f8e3cff */
[----:B------:R-:W-:Y:S02]  /*3a70*/  ULEA UR6, UR10, UR30, 0x9 ;  /* 0x0000001e0a067291 */ /* 0x000fe4000f8e48ff */
[----:B------:R-:W-:Y:S01]  /*3a80*/  UISETP.NE.AND UP0, UPT, UR22, UR27, UPT ;  /* 0x0000001b1600728c */ /* 0x000fe2000bf05270 */
[----:B-1----:R-:W-:Y:S01]  /*3a90*/  @P0 SHF.L.U32 R0, R2, 0x1f, RZ ;  /* 0x0000001f02000819 */ /* 0x002fe200000006ff */
[----:B------:R-:W-:Y:S02]  /*3aa0*/  UIADD3 UR20, UPT, UPT, UR6, 0x2, URZ ;  /* 0x0000000206147890 */ /* 0x000fe4000fffe0ff */
[----:B------:R-:W-:Y:S01]  /*3ab0*/  UIADD3 UR16, UPT, UPT, UR6, 0x4, URZ ;  /* 0x0000000406107890 */ /* 0x000fe2000fffe0ff */
[----:B------:R2:W3:Y:S01]  /*3ac0*/  @P0 SYNCS.PHASECHK.TRANS64.TRYWAIT P2, [UR4], R0 ;  /* 0x00000000ff0005a7 */ /* 0x0004e20008041104 */
[----:B------:R-:W-:Y:S02]  /*3ad0*/  ULEA UR4, UR10, UR29, 0x9 ;  /* 0x0000001d0a047291 */ /* 0x000fe4000f8e48ff */
[----:B------:R-:W-:Y:S02]  /*3ae0*/  UIADD3 UR12, UPT, UPT, UR6, 0x6, URZ ;  /* 0x00000006060c7890 */ /* 0x000fe4000fffe0ff */
[----:B------:R-:W-:Y:S02]  /*3af0*/  UIADD3 UR18, UPT, UPT, UR4, 0x2, URZ ;  /* 0x0000000204127890 */ /* 0x000fe4000fffe0ff */
[----:B------:R-:W-:Y:S02]  /*3b00*/  UIADD3 UR14, UPT, UPT, UR4, 0x4, URZ ;  /* 0x00000004040e7890 */ /* 0x000fe4000fffe0ff */
[----:B------:R-:W-:Y:S01]  /*3b10*/  UIADD3 UR8, UPT, UPT, UR4, 0x6, URZ ;  /* 0x0000000604087890 */ /* 0x000fe2000fffe0ff */
[----:B------:R-:W-:Y:S01]  /*3b20*/  UMOV UR7, 0x40004040 ;  /* 0x4000404000077882 */ /* 0x000fe20000000000 */
[----:B------:R-:W-:Y:S01]  /*3b30*/  UMOV UR5, 0x40004040 ;  /* 0x4000404000057882 */ /* 0x000fe20000000000 */
[----:B------:R-:W-:Y:S01]  /*3b40*/  UMOV UR21, 0x40004040 ;  /* 0x4000404000157882 */ /* 0x000fe20000000000 */
[----:B------:R2:W-:Y:S01]  /*3b50*/  UTCHMMA.2CTA gdesc[UR4], gdesc[UR6], tmem[UR11], tmem[UR40], idesc[UR41], UP2 ;  /* 0x00ff2806040075ea */ /* 0x0005e2000920000b */
[----:B------:R-:W-:Y:S01]  /*3b60*/  UPLOP3.LUT UP2, UPT, UPT, UPT, UPT, 0x80, 0x8 ;  /* 0x000000000008789c */ /* 0x000fe20003f4f070 */
[----:B------:R-:W-:Y:S01]  /*3b70*/  UMOV UR19, 0x40004040 ;  /* 0x4000404000137882 */ /* 0x000fe20000000000 */
[----:B------:R-:W-:Y:S01]  /*3b80*/  UMOV UR17, 0x40004040 ;  /* 0x4000404000117882 */ /* 0x000fe20000000000 */
[----:B------:R2:W-:Y:S01]  /*3b90*/  UTCHMMA.2CTA gdesc[UR18], gdesc[UR20], tmem[UR11], tmem[UR38], idesc[UR39], UPT ;  /* 0x00ff2614120075ea */ /* 0x0005e2000ba0000b */
[----:B------:R-:W-:Y:S01]  /*3ba0*/  UMOV UR15, 0x40004040 ;  /* 0x40004040000f7882 */ /* 0x000fe20000000000 */
[----:B------:R-:W-:Y:S01]  /*3bb0*/  UMOV UR13, 0x40004040 ;  /* 0x40004040000d7882 */ /* 0x000fe20000000000 */
[----:B------:R-:W-:Y:S01]  /*3bc0*/  UMOV UR9, 0x40004040 ;  /* 0x4000404000097882 */ /* 0x000fe20000000000 */
[----:B------:R2:W-:Y:S01]  /*3bd0*/  UTCHMMA.2CTA gdesc[UR14], gdesc[UR16], tmem[UR11], tmem[UR36], idesc[UR37], UPT ;  /* 0x00ff24100e0075ea */ /* 0x0005e2000ba0000b */
[----:B------:R2:W-:Y:S01]  /*3be0*/  UTCHMMA.2CTA gdesc[UR8], gdesc[UR12], tmem[UR11], tmem[UR34], idesc[UR35], UPT ;  /* 0x00ff220c080075ea */ /* 0x0005e2000ba0000b */
[----:B------:R2:W-:Y:S01]  /*3bf0*/  UTCBAR.2CTA.MULTICAST [UR25], URZ, UR28 ;  /* 0x000000ff190073e9 */ /* 0x0005e2000820081c */
[----:B------:R-:W-:Y:S01]  /*3c00*/  UMOV UR10, UR23 ;  /* 0x00000017000a7c82 */ /* 0x000fe20008000000 */
[----:B------:R-:W-:Y:S05]  /*3c10*/  BRA.U UP0, `(.L_x_71) ;  /* 0xfffffffd00507547 */ /* 0x000fea000b83ffff */
.L_x_68:
[----:B--2---:R-:W-:Y:S01]  /*3c20*/  UIADD3 UR4, UPT, UPT, UR31, 0x90, URZ ;  /* 0x000000901f047890 */ /* 0x004fe2000fffe0ff */
[----:B------:R-:W-:-:S08]  /*3c30*/  UMOV UR22, UR27 ;  /* 0x0000001b00167c82 */ /* 0x000fd00008000000 */
[----:B------:R2:W-:Y:S01]  /*3c40*/  UTCBAR.2CTA.MULTICAST [UR4], URZ, UR42 ;  /* 0x000000ff040073e9 */ /* 0x0005e2000820082a */
[----:B------:R-:W-:Y:S02]  /*3c50*/  NOP ;  /* 0x0000000000007918 */ /* 0x000fe40000000000 */
.L_x_66:
[----:B--2---:R-:W-:Y:S01]  /*3c60*/  UIADD3 UR4, UPT, UPT, UR32, 0x1, URZ ;  /* 0x0000000120047890 */ /* 0x004fe2000fffe0ff */
[----:B------:R-:W-:-:S03]  /*3c70*/  ISETP.NE.AND P0, PT, R8, 0x2, PT ;  /* 0x000000020800780c */ /* 0x000fc60003f05270 */
[----:B------:R-:W-:Y:S01]  /*3c80*/  UISETP.NE.AND UP0, UPT, UR4, 0x4, UPT ;  /* 0x000000040400788c */ /* 0x000fe2000bf05270 */
[----:B-1----:R-:W-:Y:S02]  /*3c90*/  SEL R0, RZ, 0x1, P0 ;  /* 0x00000001ff007807 */ /* 0x002fe40000000000 */
[----:B------:R-:W-:Y:S01]  /*3ca0*/  SEL R8, R8, RZ, P0 ;  /* 0x000000ff08087207 */ /* 0x000fe20000000000 */
[----:B------:R-:W-:Y:S01]  /*3cb0*/  USEL UR5, URZ, 0x1, UP0 ;  /* 0x00000001ff057887 */ /* 0x000fe20008000000 */
[----:B------:R-:W-:Y:S01]  /*3cc0*/  LOP3.LUT R3, R3, R0, RZ, 0x3c, !PT ;  /* 0x0000000003037212 */ /* 0x000fe200078e3cff */
[----:B------:R-:W-:-:S04]  /*3cd0*/  USEL UR32, UR4, URZ, UP0 ;  /* 0x000000ff04207287 */ /* 0x000fc80008000000 */
[----:B------:R-:W-:Y:S01]  /*3ce0*/  LOP3.LUT R9, R9, UR5, RZ, 0x3c, !PT ;  /* 0x0000000509097c12 */ /* 0x000fe2000f8e3cff */
[----:B------:R-:W-:Y:S07]  /*3cf0*/  @P1 BRA `(.L_x_72) ;  /* 0xfffffff800881947 */ /* 0x000fee000383ffff */
[----:B------:R-:W1:Y:S01]  /*3d00*/  S2UR UR8, SR_CgaCtaId ;  /* 0x00000000000879c3 */ /* 0x000e620000008800 */
[----:B------:R-:W-:Y:S01]  /*3d10*/  ELECT P0, URZ, PT ;  /* 0x0000000000ff782f */ /* 0x000fe20003800000 */
[----:B------:R-:W-:Y:S01]  /*3d20*/  HFMA2 R0, -RZ, RZ, 0, 5.9604644775390625e-08 ;  /* 0x00000001ff007431 */ /* 0x000fe200000001ff */
[----:B------:R-:W-:-:S05]  /*3d30*/  UMOV UR4, 0x40 ;  /* 0x0000004000047882 */ /* 0x000fca0000000000 */
[----:B------:R-:W-:Y:S01]  /*3d40*/  UVIRTCOUNT.DEALLOC.SMPOOL 0x80 ;  /* 0x000000800000784c */ /* 0x000fe20000000000 */
[----:B------:R-:W-:Y:S02]  /*3d50*/  UISETP.NE.AND UP1, UPT, UR48, URZ, UPT ;  /* 0x000000ff3000728c */ /* 0x000fe4000bf25270 */
[----:B-1----:R-:W-:-:S09]  /*3d60*/  ULEA UR8, UR8, UR4, 0x18 ;  /* 0x0000000408087291 */ /* 0x002fd2000f8ec0ff */
[----:B------:R1:W-:Y:S01]  /*3d70*/  @P0 STS.U8 [UR8+0x1c], R0 ;  /* 0x00001c00ff000988 */ /* 0x0003e20008000008 */
[----:B------:R-:W-:Y:S05]  /*3d80*/  BRA.U UP1, `(.L_x_73) ;  /* 0x0000000101a07547 */ /* 0x000fea000b800000 */
[----:B------:R-:W-:Y:S01]  /*3d90*/  UIADD3 UR7, UPT, UPT, UR26, 0xb0, URZ ;  /* 0x000000b01a077890 */ /* 0x000fe2000fffe0ff */
[----:B------:R-:W-:-:S03]  /*3da0*/  SHF.L.U32 R2, R9, 0x1f, RZ ;  /* 0x0000001f09027819 */ /* 0x000fc600000006ff */
[----:B------:R-:W-:-:S09]  /*3db0*/  ULEA UR4, UR32, UR7, 0x3 ;  /* 0x0000000720047291 */ /* 0x000fd2000f8e18ff */
[----:B------:R-:W2:Y:S02]  /*3dc0*/  SYNCS.PHASECHK.TRANS64.TRYWAIT P0, [UR4], R2 ;  /* 0x00000002ff0075a7 */ /* 0x000ea40008001104 */
[----:B--2---:R-:W-:Y:S05]  /*3dd0*/  @!P0 BRA `(.L_x_74) ;  /* 0x0000005400548947 */ /* 0x004fea0003800000 */
.L_x_166:
[----:B------:R-:W-:-:S04]  /*3de0*/  UIADD3 UR4, UPT, UPT, UR32, 0x1, URZ ;  /* 0x0000000120047890 */ /* 0x000fc8000fffe0ff */
[----:B------:R-:W-:-:S04]  /*3df0*/  UISETP.NE.AND UP0, UPT, UR4, 0x4, UPT ;  /* 0x000000040400788c */ /* 0x000fc8000bf05270 */
[----:B------:R-:W-:Y:S02]  /*3e00*/  USEL UR6, URZ, 0x1, UP0 ;  /* 0x00000001ff067887 */ /* 0x000fe40008000000 */
[----:B------:R-:W-:-:S04]  /*3e10*/  USEL UR4, UR4, URZ, UP0 ;  /* 0x000000ff04047287 */ /* 0x000fc80008000000 */
[----:B------:R-:W-:Y:S01]  /*3e20*/  ULEA UR5, UR4, UR7, 0x3 ;  /* 0x0000000704057291 */ /* 0x000fe2000f8e18ff */
[----:B-1----:R-:W-:-:S04]  /*3e30*/  LOP3.LUT R2, R9, UR6, RZ, 0x3c, !PT ;  /* 0x0000000609027c12 */ /* 0x002fc8000f8e3cff */
[----:B------:R-:W-:-:S04]  /*3e40*/  SHF.L.U32 R3, R2, 0x1f, RZ ;  /* 0x0000001f02037819 */ /* 0x000fc800000006ff */
[----:B------:R-:W1:Y:S02]  /*3e50*/  SYNCS.PHASECHK.TRANS64.TRYWAIT P0, [UR5], R3 ;  /* 0x00000003ff0075a7 */ /* 0x000e640008001105 */
[----:B-1----:R-:W-:Y:S05]  /*3e60*/  @!P0 BRA `(.L_x_75) ;  /* 0x0000005400488947 */ /* 0x002fea0003800000 */
.L_x_168:
[----:B------:R-:W-:-:S04]  /*3e70*/  UIADD3 UR4, UPT, UPT, UR4, 0x1, URZ ;  /* 0x0000000104047890 */ /* 0x000fc8000fffe0ff */
[----:B------:R-:W-:-:S04]  /*3e80*/  UISETP.NE.AND UP0, UPT, UR4, 0x4, UPT ;  /* 0x000000040400788c */ /* 0x000fc8000bf05270 */
[----:B------:R-:W-:Y:S02]  /*3e90*/  USEL UR6, URZ, 0x1, UP0 ;  /* 0x00000001ff067887 */ /* 0x000fe40008000000 */
[----:B------:R-:W-:-:S04]  /*3ea0*/  USEL UR4, UR4, URZ, UP0 ;  /* 0x000000ff04047287 */ /* 0x000fc80008000000 */
[----:B------:R-:W-:Y:S01]  /*3eb0*/  ULEA UR5, UR4, UR7, 0x3 ;  /* 0x0000000704057291 */ /* 0x000fe2000f8e18ff */
[----:B------:R-:W-:-:S04]  /*3ec0*/  LOP3.LUT R2, R2, UR6, RZ, 0x3c, !PT ;  /* 0x0000000602027c12 */ /* 0x000fc8000f8e3cff */
[----:B-1----:R-:W-:-:S04]  /*3ed0*/  SHF.L.U32 R3, R2, 0x1f, RZ ;  /* 0x0000001f02037819 */ /* 0x002fc800000006ff */
[----:B------:R-:W1:Y:S02]  /*3ee0*/  SYNCS.PHASECHK.TRANS64.TRYWAIT P0, [UR5], R3 ;  /* 0x00000003ff0075a7 */ /* 0x000e640008001105 */
[----:B-1----:R-:W-:Y:S05]  /*3ef0*/  @!P0 BRA `(.L_x_76) ;  /* 0x00000054003c8947 */ /* 0x002fea0003800000 */
.L_x_170:
[----:B------:R-:W-:-:S04]  /*3f00*/  UIADD3 UR4, UPT, UPT, UR4, 0x1, URZ ;  /* 0x0000000104047890 */ /* 0x000fc8000fffe0ff */
[----:B------:R-:W-:-:S04]  /*3f10*/  UISETP.NE.AND UP0, UPT, UR4, 0x4, UPT ;  /* 0x000000040400788c */ /* 0x000fc8000bf05270 */
[----:B------:R-:W-:Y:S02]  /*3f20*/  USEL UR5, URZ, 0x1, UP0 ;  /* 0x00000001ff057887 */ /* 0x000fe40008000000 */
[----:B------:R-:W-:-:S04]  /*3f30*/  USEL UR4, UR4, URZ, UP0 ;  /* 0x000000ff04047287 */ /* 0x000fc80008000000 */
[----:B------:R-:W-:Y:S01]  /*3f40*/  ULEA UR4, UR4, UR7, 0x3 ;  /* 0x0000000704047291 */ /* 0x000fe2000f8e18ff */
[----:B------:R-:W-:-:S04]  /*3f50*/  LOP3.LUT R2, R2, UR5, RZ, 0x3c, !PT ;  /* 0x0000000502027c12 */ /* 0x000fc8000f8e3cff */
[----:B------:R-:W-:Y:S01]  /*3f60*/  SHF.L.U32 R2, R2, 0x1f, RZ ;  /* 0x0000001f02027819 */ /* 0x000fe200000006ff */
[----:B-1----:R-:W-:-:S04]  /*3f70*/  IMAD.U32 R0, RZ, RZ, UR4 ;  /* 0x00000004ff007e24 */ /* 0x002fc8000f8e00ff */
[----:B------:R1:W2:Y:S03]  /*3f80*/  SYNCS.PHASECHK.TRANS64.TRYWAIT P0, [R0+URZ], R2 ;  /* 0x00000002000075a7 */ /* 0x0002a600080011ff */
[----:B--2---:R-:W-:Y:S05]  /*3f90*/  @!P0 NANOSLEEP.SYNCS 0x989680 ;  /* 0x009896800000895d */ /* 0x004fea0003900000 */
[----:B------:R-:W2:Y:S02]  /*3fa0*/  @!P0 SYNCS.PHASECHK.TRANS64 P0, [R0+URZ], R2 ;  /* 0x00000002000085a7 */ /* 0x000ea400080010ff */
[----:B--2---:R-:W-:Y:S05]  /*3fb0*/  @P0 BRA `(.L_x_77) ;  /* 0x0000000000200947 */ /* 0x004fea0003800000 */
.L_x_78:
[----:B--2---:R2:W4:Y:S02]  /*3fc0*/  SYNCS.PHASECHK.TRANS64.TRYWAIT P0, [R0+URZ], R2 ;  /* 0x00000002000075a7 */ /* 0x00452400080011ff */
[----:B----4-:R-:W-:Y:S05]  /*3fd0*/  @!P0 NANOSLEEP.SYNCS 0x989680 ;  /* 0x009896800000895d */ /* 0x010fea0003900000 */
[----:B------:R-:W4:Y:S02]  /*3fe0*/  @!P0 SYNCS.PHASECHK.TRANS64 P0, [R0+URZ], R2 ;  /* 0x00000002000085a7 */ /* 0x000f2400080010ff */
[----:B----4-:R-:W-:Y:S05]  /*3ff0*/  @!P0 BRA `(.L_x_78) ;  /* 0xfffffffc00f08947 */ /* 0x010fea000383ffff */
[----:B------:R-:W-:Y:S05]  /*4000*/  BRA `(.L_x_77) ;  /* 0x00000000000c7947 */ /* 0x000fea0003800000 */
.L_x_73:
[----:B------:R-:W-:-:S04]  /*4010*/  UIADD3 UR4, UPT, UPT, UR26, 0xf0, URZ ;  /* 0x000000f01a047890 */ /* 0x000fc8000fffe0ff */
[----:B------:R-:W-:-:S09]  /*4020*/  UPRMT UR4, UR49, 0x654, UR4 ;  /* 0x0000065431047896 */ /* 0x000fd20008000004 */
[----:B------:R-:W-:Y:S03]  /*4030*/  SYNCS.ARRIVE.TRANS64.RED.A1T0 RZ, [UR4], RZ ;  /* 0x000000ffffff79a7 */ /* 0x000fe60008100404 */
.L_x_77:
[----:B-12---:R-:W-:Y:S01]  /*4040*/  SHF.L.U32 R2, RZ, 0x1f, RZ ;  /* 0x0000001fff027819 */ /* 0x006fe200000006ff */
[----:B------:R-:W-:Y:S01]  /*4050*/  UIADD3 UR4, UPT, UPT, UR26, 0xf0, URZ ;  /* 0x000000f01a047890 */ /* 0x000fe2000fffe0ff */
[----:B------:R-:W-:Y:S02]  /*4060*/  PLOP3.LUT P0, PT, PT, PT, UP1, 0x80, 0x8 ;  /* 0x000000000008781c */ /* 0x000fe40003f0f018 */
[----:B------:R-:W1:Y:S02]  /*4070*/  SYNCS.PHASECHK.TRANS64.TRYWAIT P1, [UR26+0xf0], R2 ;  /* 0x0000f002ff0075a7 */ /* 0x000e64000802111a */
[----:B-1----:R-:W-:Y:S09]  /*4080*/  @!P1 BRA `(.L_x_79) ;  /* 0x0000005000f09947 */ /* 0x002ff20003800000 */
.L_x_172:
[----:B------:R-:W-:Y:S01]  /*4090*/  @!UP1 UPRMT UR4, UR49, 0x654, UR4 ;  /* 0x0000065431049896 */ /* 0x000fe20008000004 */
[----:B------:R-:W-:Y:S01]  /*40a0*/  UMOV UR5, 0xffff ;  /* 0x0000ffff00057882 */ /* 0x000fe20000000000 */
[----:B------:R-:W-:-:S07]  /*40b0*/  UMOV UR6, 0x1 ;  /* 0x0000000100067882 */ /* 0x000fce0000000000 */
[----:B------:R-:W-:Y:S01]  /*40c0*/  @!P0 SYNCS.ARRIVE.TRANS64.RED.A1T0 RZ, [UR4], RZ ;  /* 0x000000ffffff89a7 */ /* 0x000fe20008100404 */
[----:B------:R-:W-:Y:S01]  /*40d0*/  NOP ;  /* 0x0000000000007918 */ /* 0x000fe20000000000 */
[----:B-1----:R-:W1:Y:S01]  /*40e0*/  LDS R0, [UR8+0x14] ;  /* 0x00001408ff007984 */ /* 0x002e620008000800 */
[----:B------:R-:W-:-:S04]  /*40f0*/  ULOP3.LUT UR4, UR44, 0xffff, URZ, 0xc0, !UPT ;  /* 0x0000ffff2c047892 */ /* 0x000fc8000f8ec0ff */
[----:B------:R-:W-:-:S04]  /*4100*/  USHF.R.U32.HI UR4, URZ, 0x5, UR4 ;  /* 0x00000005ff047899 */ /* 0x000fc80008011604 */
[----:B------:R-:W-:Y:S02]  /*4110*/  USHF.L.U32 UR5, UR5, UR4, URZ ;  /* 0x0000000405057299 */ /* 0x000fe400080006ff */
[----:B------:R-:W-:-:S04]  /*4120*/  USHF.L.U32 UR4, UR6, UR4, URZ ;  /* 0x0000000406047299 */ /* 0x000fc800080006ff */
[----:B-1----:R-:W-:-:S04]  /*4130*/  LOP3.LUT R0, R0, UR5, RZ, 0xc0, !PT ;  /* 0x0000000500007c12 */ /* 0x002fc8000f8ec0ff */
[----:B------:R-:W-:-:S13]  /*4140*/  ISETP.NE.AND P0, PT, R0, UR5, PT ;  /* 0x0000000500007c0c */ /* 0x000fda000bf05270 */
[----:B------:R-:W-:Y:S05]  /*4150*/  @P0 BRA `(.L_x_80) ;  /* 0x0000000000580947 */ /* 0x000fea0003800000 */
[----:B------:R-:W1:Y:S02]  /*4160*/  LDS R0, [UR8+0x18] ;  /* 0x00001808ff007984 */ /* 0x000e640008000800 */
[----:B-1----:R-:W-:-:S04]  /*4170*/  LOP3.LUT R0, R0, UR4, RZ, 0xc0, !PT ;  /* 0x0000000400007c12 */ /* 0x002fc8000f8ec0ff */
[----:B------:R-:W-:-:S13]  /*4180*/  ISETP.NE.AND P0, PT, R0, UR4, PT ;  /* 0x0000000400007c0c */ /* 0x000fda000bf05270 */
[----:B------:R-:W-:Y:S05]  /*4190*/  @P0 BRA `(.L_x_81) ;  /* 0x00000000003c0947 */ /* 0x000fea0003800000 */
[----:B------:R-:W1:Y:S01]  /*41a0*/  S2R R2, SR_LANEID ;  /* 0x0000000000027919 */ /* 0x000e620000000000 */
[----:B------:R-:W-:-:S06]  /*41b0*/  ULOP3.LUT UR5, URZ, UR5, URZ, 0x33, !UPT ;  /* 0x00000005ff057292 */ /* 0x000fcc000f8e33ff */
[----:B------:R-:W-:-:S04]  /*41c0*/  IMAD.U32 R0, RZ, RZ, UR5 ;  /* 0x00000005ff007e24 */ /* 0x000fc8000f8e00ff */
[----:B------:R2:W4:Y:S02]  /*41d0*/  REDUX UR7, R0 ;  /* 0x00000000000773c4 */ /* 0x0005240000000000 */
[----:B------:R1:W-:Y:S01]  /*41e0*/  UTCATOMSWS.AND URZ, UR5 ;  /* 0x0000000500ff79e3 */ /* 0x0003e20008000000 */
[----:B--2---:R-:W-:Y:S01]  /*41f0*/  LOP3.LUT R0, RZ, UR4, RZ, 0x33, !PT ;  /* 0x00000004ff007c12 */ /* 0x004fe2000f8e33ff */
[----:B------:R-:W-:Y:S02]  /*4200*/  VOTEU.ANY UR4, UPT, PT ;  /* 0x0000000000047886 */ /* 0x000fe400038e0100 */
[----:B------:R-:W-:Y:S02]  /*4210*/  UFLO.U32 UR4, UR4 ;  /* 0x00000004000472bd */ /* 0x000fe400080e0000 */
[----:B------:R-:W2:Y:S04]  /*4220*/  REDUX UR6, R0 ;  /* 0x00000000000673c4 */ /* 0x000ea80000000000 */
[----:B-1----:R-:W-:-:S02]  /*4230*/  ISETP.EQ.U32.AND P0, PT, R2, UR4, PT ;  /* 0x0000000402007c0c */ /* 0x002fc4000bf02070 */
[----:B----4-:R-:W-:-:S11]  /*4240*/  MOV R2, UR7 ;  /* 0x0000000700027c02 */ /* 0x010fd60008000f00 */
[----:B------:R1:W-:Y:S01]  /*4250*/  @P0 ATOMS.AND RZ, [UR8+0x14], R2 ;  /* 0x00001402ffff098c */ /* 0x0003e2000a800008 */
[----:B--2---:R-:W-:-:S05]  /*4260*/  IMAD.U32 R0, RZ, RZ, UR6 ;  /* 0x00000006ff007e24 */ /* 0x004fca000f8e00ff */
[----:B------:R1:W-:Y:S01]  /*4270*/  @P0 ATOMS.AND RZ, [UR8+0x18], R0 ;  /* 0x00001800ffff098c */ /* 0x0003e2000a800008 */
[----:B------:R-:W-:Y:S05]  /*4280*/  BRA `(.L_x_82) ;  /* 0x0000000000147947 */ /* 0x000fea0003800000 */
.L_x_81:
[----:B------:R-:W-:Y:S02]  /*4290*/  MOV R2, 0x42b0 ;  /* 0x000042b000027802 */ /* 0x000fe40000000f00 */
[----:B---3-5:R-:W-:Y:S05]  /*42a0*/  CALL.REL.NOINC `($__internal_0_$__cuda_sm10x_tcgen05_guardrail_trap_col_being_dealloced_not_returned_by_alloc) ;  /* 0x0000005400d07944 */ /* 0x028fea0003c00000 */
[----:B------:R-:W-:Y:S05]  /*42b0*/  BRA `(.L_x_82) ;  /* 0x0000000000087947 */ /* 0x000fea0003800000 */
.L_x_80:
[----:B------:R-:W-:Y:S02]  /*42c0*/  MOV R2, 0x42e0 ;  /* 0x000042e000027802 */ /* 0x000fe40000000f00 */
[----:B---3-5:R-:W-:Y:S05]  /*42d0*/  CALL.REL.NOINC `($__internal_2_$__cuda_sm10x_tcgen05_guardrail_trap_unallocated_columns_being_dealloced) ;  /* 0x0000005400dc7944 */ /* 0x028fea0003c00000 */
.L_x_82:
[----:B------:R-:W-:Y:S01]  /*42e0*/  NOP ;  /* 0x0000000000007918 */ /* 0x000fe20000000000 */
[----:B------:R-:W-:Y:S05]  /*42f0*/  EXIT ;  /* 0x000000000000794d */ /* 0x000fea0003800000 */
.L_x_53:
[----:B------:R-:W-:-:S09]  /*4300*/  UISETP.NE.OR UP0, UPT, UR18, 0x3, !UP4 ;  /* 0x000000031200788c */ /* 0x000fd2000e705670 */
[----:B------:R-:W-:Y:S05]  /*4310*/  BRA.U UP0, `(.L_x_83) ;  /* 0x0000001100e87547 */ /* 0x000fea000b800000 */
[----:B------:R-:W2:Y:S01]  /*4320*/  LDCU.64 UR4, c[0x0][0x888] ;  /* 0x00011100ff0477ac */ /* 0x000ea20008000a00 */
[----:B------:R-:W3:Y:S01]  /*4330*/  LDC.64 R12, c[0x0][0x348] ;  /* 0x0000d200ff0c7b82 */ /* 0x000ee20000000a00 */
[----:B------:R-:W-:Y:S02]  /*4340*/  HFMA2 R9, -RZ, RZ, 0, 0 ;  /* 0x00000000ff097431 */ /* 0x000fe400000001ff */
[----:B------:R-:W-:Y:S01]  /*4350*/  IMAD.MOV.U32 R11, RZ, RZ, 0x1 ;  /* 0x00000001ff0b7424 */ /* 0x000fe200078e00ff */
[----:B------:R-:W4:Y:S01]  /*4360*/  LDCU UR46, c[0x0][0x370] ;  /* 0x00006e00ff2e77ac */ /* 0x000f220008000800 */
[----:B------:R-:W-:Y:S01]  /*4370*/  IMAD.MOV.U32 R10, RZ, RZ, RZ ;  /* 0x000000ffff0a7224 */ /* 0x000fe200078e00ff */
[----:B------:R-:W-:Y:S01]  /*4380*/  MOV R3, 0x1000 ;  /* 0x0000100000037802 */ /* 0x000fe20000000f00 */
[----:B------:R-:W4:Y:S01]  /*4390*/  LDCU.128 UR48, c[0x0][0xb10] ;  /* 0x00016200ff3077ac */ /* 0x000f220008000c00 */
[----:B------:R-:W1:Y:S01]  /*43a0*/  LDCU UR37, c[0x0][0x374] ;  /* 0x00006e80ff2577ac */ /* 0x000e620008000800 */
[----:B------:R-:W1:Y:S01]  /*43b0*/  LDCU.64 UR38, c[0x0][0x890] ;  /* 0x00011200ff2677ac */ /* 0x000e620008000a00 */
[----:B--2---:R-:W-:Y:S01]  /*43c0*/  UISETP.NE.U32.AND UP0, UPT, UR4, URZ, UPT ;  /* 0x000000ff0400728c */ /* 0x004fe2000bf05070 */
[----:B------:R-:W2:Y:S01]  /*43d0*/  LDCU UR15, c[0x0][0xb0c] ;  /* 0x00016180ff0f77ac */ /* 0x000ea20008000800 */
[----:B------:R-:W3:Y:S01]  /*43e0*/  LDCU UR56, c[0x0][0xb20] ;  /* 0x00016400ff3877ac */ /* 0x000ee20008000800 */
[----:B------:R-:W3:Y:S01]  /*43f0*/  LDCU UR4, c[0x0][0xb30] ;  /* 0x00016600ff0477ac */ /* 0x000ee20008000800 */
[----:B------:R-:W-:Y:S01]  /*4400*/  UMOV UR21, 0x400 ;  /* 0x0000040000157882 */ /* 0x000fe20000000000 */
[----:B----4-:R-:W-:-:S02]  /*4410*/  UIMAD.WIDE.U32 UR6, UR46, UR48, URZ ;  /* 0x000000302e0672a5 */ /* 0x010fc4000f8e00ff */
[----:B-1----:R-:W-:Y:S02]  /*4420*/  UIMAD.WIDE.U32 UR8, UR37, UR51, URZ ;  /* 0x00000033250872a5 */ /* 0x002fe4000f8e00ff */
[----:B------:R-:W-:Y:S02]  /*4430*/  ULEA UR21, UR47, UR21, 0x18 ;  /* 0x000000152f157291 */ /* 0x000fe4000f8ec0ff */
[----:B------:R-:W-:Y:S02]  /*4440*/  UISETP.NE.AND.EX UP6, UPT, UR5, URZ, UPT, UP0 ;  /* 0x000000ff0500728c */ /* 0x000fe4000bfc5300 */
[----:B------:R-:W-:Y:S02]  /*4450*/  UISETP.NE.AND UP0, UPT, UR45, 0x1, UPT ;  /* 0x000000012d00788c */ /* 0x000fe4000bf05270 */
[----:B------:R-:W-:Y:S02]  /*4460*/  UISETP.NE.U32.AND UP0, UPT, UR38, URZ, UPT ;  /* 0x000000ff2600728c */ /* 0x000fe4000bf05070 */
[----:B------:R-:W-:Y:S01]  /*4470*/  UIADD3 UR52, UPT, UPT, UR21, 0x38, URZ ;  /* 0x0000003815347890 */ /* 0x000fe2000fffe0ff */
[----:B------:R-:W-:Y:S01]  /*4480*/  UMOV UR6, UR7 ;  /* 0x0000000700067c82 */ /* 0x000fe20008000000 */
[----:B------:R-:W-:Y:S01]  /*4490*/  UMOV UR53, UR9 ;  /* 0x0000000900357c82 */ /* 0x000fe20008000000 */
[----:B------:R-:W-:-:S02]  /*44a0*/  UISETP.GE.AND UP2, UPT, UR45, 0x1, UPT ;  /* 0x000000012d00788c */ /* 0x000fc4000bf46270 */
[----:B------:R-:W-:Y:S02]  /*44b0*/  UISETP.NE.AND.EX UP5, UPT, UR39, URZ, UPT, UP0 ;  /* 0x000000ff2700728c */ /* 0x000fe4000bfa5300 */
[----:B------:R-:W-:Y:S01]  /*44c0*/  UPLOP3.LUT UP3, UPT, UPT, UPT, UPT, 0x40, 0x4 ;  /* 0x000000000004789c */ /* 0x000fe20003f6e870 */
[----:B------:R-:W1:Y:S01]  /*44d0*/  LDCU.64 UR22, c[0x0][0xb28] ;  /* 0x00016500ff1677ac */ /* 0x000e620008000a00 */
[----:B--2---:R-:W-:Y:S02]  /*44e0*/  UISETP.NE.AND UP2, UPT, UR15, 0x1, UPT ;  /* 0x000000010f00788c */ /* 0x004fe4000bf45270 */
[----:B------:R-:W-:Y:S02]  /*44f0*/  UIADD3 UR41, UPT, UPT, UR21, 0x20, URZ ;  /* 0x0000002015297890 */ /* 0x000fe4000fffe0ff */
[----:B------:R-:W-:Y:S02]  /*4500*/  UIADD3 UR33, UPT, UPT, UR21, 0x28, URZ ;  /* 0x0000002815217890 */ /* 0x000fe4000fffe0ff */
[----:B------:R-:W-:-:S02]  /*4510*/  UIADD3 UR25, UPT, UPT, UR21, 0x30, URZ ;  /* 0x0000003015197890 */ /* 0x000fc4000fffe0ff */
[----:B------:R-:W-:Y:S02]  /*4520*/  UPRMT UR52, UR47, 0x654, UR52 ;  /* 0x000006542f347896 */ /* 0x000fe40008000034 */
[----:B------:R-:W-:Y:S02]  /*4530*/  USHF.R.U32.HI UR54, URZ, UR49, UR6 ;  /* 0x00000031ff367299 */ /* 0x000fe40008011606 */
[----:B---3--:R-:W-:Y:S02]  /*4540*/  USHF.R.U32.HI UR53, URZ, UR56, UR53 ;  /* 0x00000038ff357299 */ /* 0x008fe40008011635 */
[----:B------:R-:W-:Y:S02]  /*4550*/  UISETP.NE.AND UP0, UPT, UR50, 0x1, UPT ;  /* 0x000000013200788c */ /* 0x000fe4000bf05270 */
[----:B------:R-:W-:-:S11]  /*4560*/  UISETP.NE.AND UP4, UPT, UR4, 0x1, UPT ;  /* 0x000000010400788c */ /* 0x000fd6000bf85270 */
.L_x_94:
[C---:B------:R-:W-:Y:S02]  /*4570*/  LEA R8, R10.reuse, UR21, 0x3 ;  /* 0x000000150a087c11 */ /* 0x040fe4000f8e18ff */
[----:B------:R-:W-:Y:S02]  /*4580*/  SHF.L.U32 R0, R9, 0x1f, RZ ;  /* 0x0000001f09007819 */ /* 0x000fe400000006ff */
[----:B------:R-:W-:Y:S02]  /*4590*/  LEA R4, R10, UR21, 0x4 ;  /* 0x000000150a047c11 */ /* 0x000fe4000f8e20ff */
[----:B--2---:R-:W2:Y:S02]  /*45a0*/  SYNCS.PHASECHK.TRANS64.TRYWAIT P0, [R8+URZ+0x70], R0 ;  /* 0x00007000080075a7 */ /* 0x004ea400080011ff */
[----:B--2---:R-:W-:Y:S05]  /*45b0*/  @!P0 BRA `(.L_x_84) ;  /* 0x0000004c00bc8947 */ /* 0x004fea0003800000 */
.L_x_173:
[----:B------:R-:W3:Y:S01]  /*45c0*/  LDS.128 R4, [R4+0x100] ;  /* 0x0001000004047984 */ /* 0x000ee20000000c00 */
[----:B------:R-:W-:Y:S01]  /*45d0*/  UISETP.GE.AND UP0, UPT, UR45, 0x1, UPT ;  /* 0x000000012d00788c */ /* 0x000fe2000bf06270 */
[----:B------:R-:W-:Y:S01]  /*45e0*/  @!PT LDS RZ, [RZ] ;  /* 0x00000000fffff984 */ /* 0x000fe20000000800 */
[----:B------:R-:W-:Y:S01]  /*45f0*/  @!PT LDS RZ, [RZ] ;  /* 0x00000000fffff984 */ /* 0x000fe20000000800 */
[----:B------:R-:W-:Y:S01]  /*4600*/  @!PT LDS RZ, [RZ] ;  /* 0x00000000fffff984 */ /* 0x000fe20000000800 */
[----:B------:R-:W-:Y:S01]  /*4610*/  @!PT LDS RZ, [RZ] ;  /* 0x00000000fffff984 */ /* 0x000fe20000000800 */
[----:B------:R4:W-:Y:S06]  /*4620*/  MEMBAR.ALL.CTA ;  /* 0x0000000000007992 */ /* 0x0009ec0000008000 */
[----:B----4-:R-:W4:Y:S01]  /*4630*/  FENCE.VIEW.ASYNC.S ;  /* 0x00000000000073c6 */ /* 0x010f220000000000 */
[----:B---3--:R-:W-:Y:S11]  /*4640*/  LOP3.LUT P0, RZ, R6, 0x1, RZ, 0xc0, !PT ;  /* 0x0000000106ff7812 */ /* 0x008ff6000780c0ff */
[----:B------:R-:W-:Y:S02]  /*4650*/  @!UPT UIADD3 URZ, UPT, UPT, URZ, URZ, URZ ;  /* 0x000000fffffff290 */ /* 0x000fe4000fffe0ff */
[----:B----4-:R-:W-:Y:S01]  /*4660*/  VOTEU.ANY UP2, P0 ;  /* 0x0000000000ff7886 */ /* 0x010fe20000040100 */
[----:B------:R-:W-:Y:S11]  /*4670*/  PLOP3.LUT P0, PT, PT, PT, UP2, 0x80, 0x8 ;  /* 0x000000000008781c */ /* 0x000ff60003f0f028 */
[----:B------:R-:W-:Y:S02]  /*4680*/  @!UPT UIADD3 URZ, UPT, UPT, URZ, URZ, URZ ;  /* 0x000000fffffff290 */ /* 0x000fe4000fffe0ff */
[----:B--2---:R-:W-:Y:S02]  /*4690*/  @P0 SHF.R.U32.HI R0, RZ, 0x10, R5 ;  /* 0x00000010ff000819 */ /* 0x004fe40000011605 */
[----:B------:R-:W-:Y:S02]  /*46a0*/  @P0 MOV R2, R4 ;  /* 0x0000000400020202 */ /* 0x000fe40000000f00 */
[----:B------:R-:W-:Y:S01]  /*46b0*/  @P0 R2UR UR4, R0 ;  /* 0x00000000000402ca */ /* 0x000fe200000e0000 */
[----:B------:R-:W-:Y:S01]  /*46c0*/  VIADD R0, R8, 0x80 ;  /* 0x0000008008007836 */ /* 0x000fe20000000000 */
[----:B------:R-:W-:Y:S02]  /*46d0*/  @P0 LOP3.LUT R4, R5, 0xffff, RZ, 0xc0, !PT ;  /* 0x0000ffff05040812 */ /* 0x000fe400078ec0ff */
[----:B------:R-:W-:Y:S02]  /*46e0*/  @P0 R2UR UR6, R2 ;  /* 0x00000000020602ca */ /* 0x000fe400000e0000 */
[----:B------:R-:W-:Y:S02]  /*46f0*/  PRMT R0, RZ, 0x654, R0 ;  /* 0x00000654ff007816 */ /* 0x000fe40000000000 */
[----:B------:R-:W-:Y:S02]  /*4700*/  @P0 R2UR UR5, R4 ;  /* 0x00000000040502ca */ /* 0x000fe400000e0000 */
[----:B------:R2:W-:Y:S03]  /*4710*/  SYNCS.ARRIVE.TRANS64.RED.A1T0 RZ, [R0+URZ], RZ ;  /* 0x000000ff00ff79a7 */ /* 0x0005e600081004ff */
[----:B------:R-:W-:Y:S04]  /*4720*/  @UP2 UMOV UR29, UR4 ;  /* 0x00000004001d2c82 */ /* 0x000fe80008000000 */
[----:B------:R-:W-:Y:S04]  /*4730*/  @UP2 UMOV UR14, UR6 ;  /* 0x00000006000e2c82 */ /* 0x000fe80008000000 */
[----:B------:R-:W-:Y:S01]  /*4740*/  @UP2 UMOV UR13, UR5 ;  /* 0x00000005000d2c82 */ /* 0x000fe20008000000 */
[----:B------:R-:W-:Y:S05]  /*4750*/  BRA.U !UP0, `(.L_x_85) ;  /* 0x0000000108c07547 */ /* 0x000fea000b800000 */
[----:B------:R-:W-:Y:S02]  /*4760*/  UIMAD.WIDE.U32 UR16, UR13, UR51, URZ ;  /* 0x000000330d1072a5 */ /* 0x000fe4000f8e00ff */
[----:B------:R-:W-:Y:S02]  /*4770*/  UP2UR UR20, UPR, URZ, 0x4 ;  /* 0x00000004ff147883 */ /* 0x000fe40008000000 */
[----:B------:R-:W-:Y:S02]  /*4780*/  UISETP.NE.AND UP2, UPT, UR50, 0x1, UPT ;  /* 0x000000013200788c */ /* 0x000fe4000bf45270 */
[----:B------:R-:W-:Y:S02]  /*4790*/  UIMAD.WIDE.U32 UR18, UR14, UR48, URZ ;  /* 0x000000300e1272a5 */ /* 0x000fe4000f8e00ff */
[----:B------:R-:W-:Y:S02]  /*47a0*/  USEL UR4, UR37, UR53, !UP2 ;  /* 0x0000003525047287 */ /* 0x000fe4000d000000 */
[----:B------:R-:W-:Y:S02]  /*47b0*/  UISETP.NE.AND UP0, UPT, UR15, 0x1, UPT ;  /* 0x000000010f00788c */ /* 0x000fe4000bf05270 */
[----:B------:R-:W-:Y:S02]  /*47c0*/  UP2UR UR24, UPR, URZ, 0x2 ;  /* 0x00000002ff187883 */ /* 0x000fe40008000000 */
[----:B------:R-:W-:Y:S02]  /*47d0*/  UISETP.NE.AND UP1, UPT, UR45, 0x1, UPT ;  /* 0x000000012d00788c */ /* 0x000fe4000bf25270 */
[----:B-1----:R-:W-:Y:S02]  /*47e0*/  UIMAD.WIDE.U32 UR8, UR4, UR22, URZ ;  /* 0x00000016040872a5 */ /* 0x002fe4000f8e00ff */
[----:B------:R-:W-:Y:S01]  /*47f0*/  USEL UR7, UR46, UR54, !UP0 ;  /* 0x000000362e077287 */ /* 0x000fe2000c000000 */
[----:B------:R-:W-:Y:S02]  /*4800*/  UMOV UR5, UR17 ;  /* 0x0000001100057c82 */ /* 0x000fe40008000000 */
[----:B------:R-:W-:Y:S02]  /*4810*/  USHF.R.U32.HI UR6, URZ, UR56, UR5 ;  /* 0x00000038ff067299 */ /* 0x000fe40008011605 */
[----:B------:R-:W-:Y:S02]  /*4820*/  UIMAD.WIDE.U32 UR10, UR7, UR22, URZ ;  /* 0x00000016070a72a5 */ /* 0x000fe4000f8e00ff */
[----:B------:R-:W-:Y:S02]  /*4830*/  USEL UR6, UR13, UR6, !UP2 ;  /* 0x000000060d067287 */ /* 0x000fe4000d000000 */
[----:B------:R-:W-:Y:S01]  /*4840*/  UISETP.NE.AND UP2, UPT, UR20, URZ, UPT ;  /* 0x000000ff1400728c */ /* 0x000fe2000bf45270 */
[----:B------:R-:W-:Y:S02]  /*4850*/  UMOV UR5, UR19 ;  /* 0x0000001300057c82 */ /* 0x000fe40008000000 */
[----:B------:R-:W-:Y:S03]  /*4860*/  USHF.R.U32.HI UR12, URZ, UR49, UR5 ;  /* 0x00000031ff0c7299 */ /* 0x000fe60008011605 */
[----:B------:R-:W-:Y:S02]  /*4870*/  UMOV UR5, UR9 ;  /* 0x0000000900057c82 */ /* 0x000fe40008000000 */
[----:B------:R-:W-:Y:S03]  /*4880*/  @UP1 USHF.R.U32.HI UR4, URZ, UR23, UR5 ;  /* 0x00000017ff041299 */ /* 0x000fe60008011605 */
[----:B------:R-:W-:Y:S01]  /*4890*/  UMOV UR5, UR11 ;  /* 0x0000000b00057c82 */ /* 0x000fe20008000000 */
[----:B------:R-:W-:Y:S02]  /*48a0*/  UIMAD UR4, UR45, UR4, URZ ;  /* 0x000000042d0472a4 */ /* 0x000fe4000f8e02ff */
[----:B------:R-:W-:Y:S02]  /*48b0*/  @UP1 USHF.R.U32.HI UR7, URZ, UR23, UR5 ;  /* 0x00000017ff071299 */ /* 0x000fe40008011605 */
[----:B------:R-:W-:Y:S02]  /*48c0*/  USEL UR5, UR14, UR12, !UP0 ;  /* 0x0000000c0e057287 */ /* 0x000fe4000c000000 */
[----:B------:R-:W-:Y:S02]  /*48d0*/  UIMAD.WIDE.U32 UR10, UR6, UR22, URZ ;  /* 0x00000016060a72a5 */ /* 0x000fe4000f8e00ff */
[----:B------:R-:W-:Y:S02]  /*48e0*/  UIMAD UR8, UR45, UR7, URZ ;  /* 0x000000072d0872a4 */ /* 0x000fe4000f8e02ff */
[----:B------:R-:W-:Y:S03]  /*48f0*/  UISETP.GE.AND UP0, UPT, UR6, UR4, UPT ;  /* 0x000000040600728c */ /* 0x000fe6000bf06270 */
[----:B------:R-:W-:Y:S01]  /*4900*/  UMOV UR4, UR11 ;  /* 0x0000000b00047c82 */ /* 0x000fe20008000000 */
[----:B------:R-:W-:Y:S02]  /*4910*/  UISETP.GE.OR UP0, UPT, UR5, UR8, UP0 ;  /* 0x000000080500728c */ /* 0x000fe40008706670 */
[----:B------:R-:W-:Y:S02]  /*4920*/  USHF.R.U32.HI UR4, URZ, UR23, UR4 ;  /* 0x00000017ff047299 */ /* 0x000fe40008011604 */
[----:B------:R-:W-:Y:S02]  /*4930*/  UIMAD.WIDE.U32 UR8, UR5, UR22, URZ ;  /* 0x00000016050872a5 */ /* 0x000fe4000f8e00ff */
[----:B------:R-:W-:Y:S04]  /*4940*/  USEL UR10, UR6, UR4, !UP1 ;  /* 0x00000004060a7287 */ /* 0x000fe8000c800000 */
[----:B------:R-:W-:Y:S01]  /*4950*/  UIADD3 UR11, UPT, UPT, -UR10, URZ, URZ ;  /* 0x000000ff0a0b7290 */ /* 0x000fe2000fffe1ff */
[----:B------:R-:W-:Y:S02]  /*4960*/  @!UP0 UMOV UR4, UR9 ;  /* 0x0000000900048c82 */ /* 0x000fe40008000000 */
[----:B------:R-:W-:Y:S02]  /*4970*/  @!UP0 USHF.R.U32.HI UR4, URZ, UR23, UR4 ;  /* 0x00000017ff048299 */ /* 0x000fe40008011604 */
[----:B------:R-:W-:Y:S02]  /*4980*/  UIMAD UR8, UR45, UR11, UR6 ;  /* 0x0000000b2d0872a4 */ /* 0x000fe4000f8e0206 */
[----:B------:R-:W-:Y:S02]  /*4990*/  @!UP0 USEL UR4, UR5, UR4, !UP1 ;  /* 0x0000000405048287 */ /* 0x000fe4000c800000 */
[----:B------:R-:W-:Y:S02]  /*49a0*/  UISETP.NE.AND UP1, UPT, UR24, URZ, UPT ;  /* 0x000000ff1800728c */ /* 0x000fe4000bf25270 */
[----:B------:R-:W-:Y:S02]  /*49b0*/  @!UP0 UIMAD UR7, UR7, UR8, UR4 ;  /* 0x00000008070782a4 */ /* 0x000fe4000f8e0204 */
[----:B------:R-:W-:Y:S02]  /*49c0*/  @!UP0 UIADD3 UR9, UPT, UPT, UR10, -UR4, URZ ;  /* 0x800000040a098290 */ /* 0x000fe4000fffe0ff */
[----:B------:R-:W-:Y:S02]  /*49d0*/  UIADD3 UR8, UPT, UPT, -UR6, URZ, URZ ;  /* 0x000000ff06087290 */ /* 0x000fe4000fffe1ff */
[----:B------:R-:W-:Y:S02]  /*49e0*/  UIADD3 UR4, UPT, UPT, -UR5, URZ, URZ ;  /* 0x000000ff05047290 */ /* 0x000fe4000fffe1ff */
[----:B------:R-:W-:Y:S03]  /*49f0*/  @!UP0 UIMAD UR6, UR9, UR45, UR5 ;  /* 0x0000002d090682a4 */ /* 0x000fe6000f8e0205 */
[----:B------:R-:W-:Y:S01]  /*4a00*/  @!UP0 UMOV UR5, UR7 ;  /* 0x0000000700058c82 */ /* 0x000fe20008000000 */
[----:B------:R-:W-:Y:S02]  /*4a10*/  UIMAD UR7, UR15, UR4, UR14 ;  /* 0x000000040f0772a4 */ /* 0x000fe4000f8e020e */
[----:B------:R-:W-:Y:S02]  /*4a20*/  UIMAD UR4, UR50, UR8, UR13 ;  /* 0x00000008320472a4 */ /* 0x000fe4000f8e020d */
[----:B------:R-:W-:Y:S02]  /*4a30*/  UIMAD UR14, UR5, UR15, UR7 ;  /* 0x0000000f050e72a4 */ /* 0x000fe4000f8e0207 */
[----:B------:R-:W-:Y:S11]  /*4a40*/  UIMAD UR13, UR6, UR50, UR4 ;  /* 0x00000032060d72a4 */ /* 0x000ff6000f8e0204 */
[----:B------:R-:W-:Y:S01]  /*4a50*/  @!UPT UIADD3 URZ, UPT, UPT, URZ, URZ, URZ ;  /* 0x000000fffffff290 */ /* 0x000fe2000fffe0ff */
.L_x_85:
[----:B------:R-:W3:Y:S01]  /*4a60*/  @!UP4 LDCU.128 UR8, c[0x0][0xb10] ;  /* 0x00016200ff08c7ac */ /* 0x000ee20008000c00 */
[----:B------:R-:W-:Y:S02]  /*4a70*/  ISETP.NE.U32.AND P0, PT, RZ, UR38, PT ;  /* 0x00000026ff007c0c */ /* 0x000fe4000bf05070 */
[----:B------:R-:W-:Y:S02]  /*4a80*/  SHF.L.U32 R4, R11, 0x1f, RZ ;  /* 0x0000001f0b047819 */ /* 0x000fe400000006ff */
[----:B------:R-:W-:Y:S01]  /*4a90*/  ISETP.NE.AND.EX P0, PT, RZ, UR39, PT, P0 ;  /* 0x00000027ff007c0c */ /* 0x000fe2000bf05300 */
[----:B------:R-:W4:Y:S01]  /*4aa0*/  @!UP4 LDCU UR5, c[0x0][0xb0c] ;  /* 0x00016180ff05c7ac */ /* 0x000f220008000800 */
[----:B------:R-:W-:Y:S02]  /*4ab0*/  USHF.L.U32 UR42, UR30, 0x7, URZ ;  /* 0x000000071e2a7899 */ /* 0x000fe400080006ff */
[----:B------:R-:W-:Y:S02]  /*4ac0*/  USHF.L.U32 UR43, UR31, 0x6, URZ ;  /* 0x000000061f2b7899 */ /* 0x000fe400080006ff */
[----:B---3--:R-:W-:Y:S07]  /*4ad0*/  UIMAD.WIDE.U32 UR6, UR14, UR8, URZ ;  /* 0x000000080e0672a5 */ /* 0x008fee000f8e00ff */
[----:B------:R-:W-:Y:S01]  /*4ae0*/  @!UP4 UMOV UR4, UR7 ;  /* 0x000000070004cc82 */ /* 0x000fe20008000000 */
[----:B----4-:R-:W-:Y:S02]  /*4af0*/  @!UP4 UISETP.NE.AND UP0, UPT, UR5, 0x1, UPT ;  /* 0x000000010500c88c */ /* 0x010fe4000bf05270 */
[----:B------:R-:W-:Y:S02]  /*4b00*/  @!UP4 USHF.R.U32.HI UR4, URZ, UR9, UR4 ;  /* 0x00000009ff04c299 */ /* 0x000fe40008011604 */
[----:B------:R-:W-:Y:S02]  /*4b10*/  UIMAD.WIDE.U32 UR6, UR13, UR11, URZ ;  /* 0x0000000b0d0672a5 */ /* 0x000fe4000f8e00ff */
[----:B------:R-:W-:Y:S02]  /*4b20*/  @!UP4 USEL UR8, UR14, UR4, !UP0 ;  /* 0x000000040e08c287 */ /* 0x000fe4000c000000 */
[----:B------:R-:W-:Y:S03]  /*4b30*/  @!UP4 UISETP.NE.AND UP0, UPT, UR10, 0x1, UPT ;  /* 0x000000010a00c88c */ /* 0x000fe6000bf05270 */
[----:B------:R-:W-:Y:S02]  /*4b40*/  @!UP4 UMOV UR6, UR7 ;  /* 0x000000070006cc82 */ /* 0x000fe40008000000 */
[----:B------:R-:W3:Y:S02]  /*4b50*/  @!UP4 LDCU UR4, c[0x0][0xb20] ;  /* 0x00016400ff04c7ac */ /* 0x000ee40008000800 */
[----:B---3--:R-:W-:Y:S04]  /*4b60*/  @!UP4 USHF.R.U32.HI UR6, URZ, UR4, UR6 ;  /* 0x00000004ff06c299 */ /* 0x008fe80008011606 */
[----:B------:R-:W-:Y:S04]  /*4b70*/  @!UP4 USEL UR6, UR13, UR6, !UP0 ;  /* 0x000000060d06c287 */ /* 0x000fe8000c000000 */
[----:B------:R-:W-:Y:S02]  /*4b80*/  @!UP4 UIADD3 UR4, UPT, UPT, -UR8, UR6, URZ ;  /* 0x000000060804c290 */ /* 0x000fe4000fffe1ff */
[----:B------:R-:W-:Y:S02]  /*4b90*/  @!UP4 UIADD3 UR6, UPT, UPT, UR8, -UR6, URZ ;  /* 0x800000060806c290 */ /* 0x000fe4000fffe0ff */
[----:B------:R-:W-:Y:S02]  /*4ba0*/  @!UP4 UIMAD UR14, UR4, UR5, UR14 ;  /* 0x00000005040ec2a4 */ /* 0x000fe4000f8e020e */
[----:B------:R-:W-:Y:S01]  /*4bb0*/  @!UP4 UIMAD UR13, UR6, UR10, UR13 ;  /* 0x0000000a060dc2a4 */ /* 0x000fe2000f8e020d */
[----:B------:R-:W-:Y:S11]  /*4bc0*/  BRA.U UP3, `(.L_x_86) ;  /* 0x0000000103107547 */ /* 0x000ff6000b800000 */
[----:B------:R-:W-:Y:S04]  /*4bd0*/  MOV R2, UR55 ;  /* 0x0000003700027c02 */ /* 0x000fe80008000f00 */
[----:B------:R-:W-:Y:S04]  /*4be0*/  SHF.L.U32 R2, R2, 0x1f, RZ ;  /* 0x0000001f02027819 */ /* 0x000fe800000006ff */
[----:B------:R-:W3:Y:S02]  /*4bf0*/  SYNCS.PHASECHK.TRANS64.TRYWAIT P1, [UR21+0x68], R2 ;  /* 0x00006802ff0075a7 */ /* 0x000ee40008021115 */
[----:B---3--:R-:W-:Y:S05]  /*4c00*/  @!P1 BRA `(.L_x_87) ;  /* 0x00000048003c9947 */ /* 0x008fea0003800000 */
.L_x_86:
[----:B------:R-:W-:Y:S05]  /*4c10*/  BRA.U !UP5, `(.L_x_88) ;  /* 0x000000010d387547 */ /* 0x000fea000b800000 */
[----:B------:R-:W-:Y:S01]  /*4c20*/  UPLOP3.LUT UP1, UPT, UPT, UPT, UP6, 0x80, 0x8 ;  /* 0x000000000008789c */ /* 0x000fe20003f2f060 */
[----:B--2---:R-:W-:Y:S01]  /*4c30*/  HFMA2 R0, -RZ, RZ, 0, 5.9604644775390625e-08 ;  /* 0x00000001ff007431 */ /* 0x004fe200000001ff */
[----:B------:R-:W2:Y:S01]  /*4c40*/  LDCU.64 UR8, c[0x0][0x358] ;  /* 0x00006b00ff0877ac */ /* 0x000ea20008000a00 */
[----:B------:R-:W-:Y:S03]  /*4c50*/  IMAD.MOV.U32 R46, RZ, RZ, 0x1 ;  /* 0x00000001ff2e7424 */ /* 0x000fe600078e00ff */
[----:B------:R-:W-:Y:S05]  /*4c60*/  PLOP3.LUT P1, PT, PT, PT, UP1, 0x80, 0x8 ;  /* 0x000000000008781c */ /* 0x000fea0003f2f018 */
[----:B------:R-:W3:Y:S01]  /*4c70*/  @UP1 LDCU.64 UR4, c[0x0][0x888] ;  /* 0x00011100ff0417ac */ /* 0x000ee20008000a00 */
[----:B------:R-:W-:Y:S07]  /*4c80*/  @UP1 UIMAD UR6, UR36, UR38, URZ ;  /* 0x00000026240612a4 */ /* 0x000fee000f8e02ff */
[----:B------:R-:W-:Y:S01]  /*4c90*/  @!P1 PRMT R46, R0, 0x7610, R46 ;  /* 0x00007610002e9816 */ /* 0x000fe2000000002e */
[----:B---3--:R-:W-:Y:S06]  /*4ca0*/  @UP1 UIMAD.WIDE UR4, UR6, 0x4, UR4 ;  /* 0x00000004060418a5 */ /* 0x008fec000f8e0204 */
[----:B------:R-:W-:Y:S01]  /*4cb0*/  IMAD.U32 R6, RZ, RZ, UR4 ;  /* 0x00000004ff067e24 */ /* 0x000fe2000f8e00ff */
[----:B------:R-:W-:Y:S04]  /*4cc0*/  MOV R7, UR5 ;  /* 0x0000000500077c02 */ /* 0x000fe80008000f00 */
[----:B------:R-:W3:Y:S01]  /*4cd0*/  @!UP1 LDCU UR4, c[0x0][0x880] ;  /* 0x00011000ff0497ac */ /* 0x000ee20008000800 */
[----:B--2--5:R4:W5:Y:S02]  /*4ce0*/  @P1 LDG.E R27, desc[UR8][R6.64] ;  /* 0x00000008061b1981 */ /* 0x024964000c1e1900 */
[----:B---34-:R-:W-:Y:S07]  /*4cf0*/  @!P1 IMAD.U32 R27, RZ, RZ, UR4 ;  /* 0x00000004ff1b9e24 */ /* 0x018fee000f8e00ff */
.L_x_88:
[----:B-----5:R-:W-:Y:S01]  /*4d00*/  @!P0 FSETP.EQ.AND P2, PT, R27, RZ, PT ;  /* 0x000000ff1b00820b */ /* 0x020fe20003f42000 */
[----:B------:R-:W-:Y:S01]  /*4d10*/  @!UPT UIADD3 URZ, UPT, UPT, URZ, URZ, URZ ;  /* 0x000000fffffff290 */ /* 0x000fe2000fffe0ff */
[----:B------:R-:W-:Y:S11]  /*4d20*/  @!P0 BRA `(.L_x_89) ;  /* 0x0000000000148947 */ /* 0x000ff60003800000 */
[----:B------:R-:W-:Y:S02]  /*4d30*/  LOP3.LUT P0, RZ, R46, 0xff, RZ, 0xc0, !PT ;  /* 0x000000ff2eff7812 */ /* 0x000fe4000780c0ff */
[----:B------:R-:W-:Y:S04]  /*4d40*/  PLOP3.LUT P2, PT, PT, PT, UP1, 0x80, 0x8 ;  /* 0x000000000008781c */ /* 0x000fe80003f4f018 */
[----:B------:R-:W-:Y:S07]  /*4d50*/  PLOP3.LUT P2, PT, P2, PT, PT, 0x8, 0x80 ;  /* 0x000000000080781c */ /* 0x000fee000174e170 */
[----:B------:R-:W-:Y:S11]  /*4d60*/  @P0 FSETP.EQ.AND P2, PT, R27, RZ, PT ;  /* 0x000000ff1b00020b */ /* 0x000ff60003f42000 */
[----:B------:R-:W-:Y:S02]  /*4d70*/  @!UPT UIADD3 URZ, UPT, UPT, URZ, URZ, URZ ;  /* 0x000000fffffff290 */ /* 0x000fe4000fffe0ff */
.L_x_89:
[----:B------:R-:W3:Y:S01]  /*4d80*/  SYNCS.PHASECHK.TRANS64.TRYWAIT P0, [UR21+0x40], R4 ;  /* 0x00004004ff0075a7 */ /* 0x000ee20008001115 */
[----:B------:R-:W-:Y:S04]  /*4d90*/  ELECT P1, URZ, PT ;  /* 0x0000000000ff782f */ /* 0x000fe80003820000 */
[----:B------:R-:W-:Y:S01]  /*4da0*/  PLOP3.LUT P1, PT, P2, P1, PT, 0xf2, 0x2f ;  /* 0x00000000002f781c */ /* 0x000fe20001723e72 */
[----:B------:R-:W-:Y:S01]  /*4db0*/  @!UPT UIADD3 URZ, UPT, UPT, URZ, URZ, URZ ;  /* 0x000000fffffff290 */ /* 0x000fe2000fffe0ff */
[----:B---3--:R-:W-:Y:S11]  /*4dc0*/  @!P0 BRA `(.L_x_90) ;  /* 0x0000004400e48947 */ /* 0x008ff60003800000 */
.L_x_176:
[----:B--2---:R-:W-:Y:S01]  /*4dd0*/  @!P1 IADD3 R2, P0, PT, R12, 0x580, RZ ;  /* 0x000005800c029810 */ /* 0x004fe20007f1e0ff */
[----:B------:R-:W-:Y:S01]  /*4de0*/  VOTEU.ALL UP0, P1 ;  /* 0x0000000000ff7886 */ /* 0x000fe20000800000 */
[----:B------:R-:W-:Y:S01]  /*4df0*/  UMOV UR6, 0x0 ;  /* 0x0000000000067882 */ /* 0x000fe20000000000 */
[----:B------:R-:W-:Y:S01]  /*4e00*/  UMOV UR7, 0x10000000 ;  /* 0x1000000000077882 */ /* 0x000fe20000000000 */
[----:B------:R-:W-:Y:S01]  /*4e10*/  @!P1 R2UR UR5, R2 ;  /* 0x00000000020592ca */ /* 0x000fe200000e0000 */
[----:B------:R-:W-:Y:S01]  /*4e20*/  @!P1 IMAD.X R0, RZ, RZ, R13, P0 ;  /* 0x000000ffff009224 */ /* 0x000fe200000e060d */
[----:B------:R-:W-:Y:S02]  /*4e30*/  @!UP0 UIADD3 UR40, UPT, UPT, UR21, 0x200, URZ ;  /* 0x0000020015288890 */ /* 0x000fe4000fffe0ff */
[----:B------:R-:W-:Y:S02]  /*4e40*/  @!UP0 UIADD3 UR10, UPT, UPT, UR42, 0x40, URZ ;  /* 0x000000402a0a8890 */ /* 0x000fe4000fffe0ff */
[----:B------:R-:W-:Y:S01]  /*4e50*/  @!P1 R2UR UR4, R0 ;  /* 0x00000000000492ca */ /* 0x000fe200000e0000 */
[----:B------:R-:W-:Y:S01]  /*4e60*/  @!UP0 UIADD3 UR8, UPT, UPT, UR21, 0xa00, URZ ;  /* 0x00000a0015088890 */ /* 0x000fe2000fffe0ff */
[----:B------:R-:W-:Y:S01]  /*4e70*/  @!P1 IMAD.MOV.U32 R0, RZ, RZ, 0x1000 ;  /* 0x00001000ff009424 */ /* 0x000fe200078e00ff */
[----:B------:R-:W-:Y:S01]  /*4e80*/  VOTEU.ALL UP0, P1 ;  /* 0x0000000000ff7886 */ /* 0x000fe20000800000 */
[----:B------:R-:W-:Y:S01]  /*4e90*/  UMOV UR44, UR36 ;  /* 0x00000024002c7c82 */ /* 0x000fe20008000000 */
[----:B------:R-:W-:Y:S01]  /*4ea0*/  UMOV UR9, UR41 ;  /* 0x0000002900097c82 */ /* 0x000fe20008000000 */
[----:B------:R-:W-:Y:S01]  /*4eb0*/  UMOV UR11, UR43 ;  /* 0x0000002b000b7c82 */ /* 0x000fe20008000000 */
[----:B------:R-:W-:Y:S01]  /*4ec0*/  IMAD.U32 R6, RZ, RZ, UR5 ;  /* 0x00000005ff067e24 */ /* 0x000fe2000f8e00ff */
[----:B------:R-:W-:Y:S05]  /*4ed0*/  UMOV UR12, UR36 ;  /* 0x00000024000c7c82 */ /* 0x000fea0008000000 */
[----:B------:R-:W-:Y:S01]  /*4ee0*/  IMAD.U32 R7, RZ, RZ, UR4 ;  /* 0x00000004ff077e24 */ /* 0x000fe2000f8e00ff */
[----:B------:R-:W-:Y:S04]  /*4ef0*/  @!P1 R2UR UR4, R6 ;  /* 0x00000000060492ca */ /* 0x000fe800000e0000 */
[----:B------:R-:W-:Y:S11]  /*4f00*/  @!P1 R2UR UR5, R7 ;  /* 0x00000000070592ca */ /* 0x000ff600000e0000 */
[----:B------:R-:W-:Y:S02]  /*4f10*/  @!UPT UIADD3 URZ, UPT, UPT, URZ, URZ, URZ ;  /* 0x000000fffffff290 */ /* 0x000fe4000fffe0ff */
[----:B------:R-:W-:Y:S01]  /*4f20*/  @!UP0 UTMALDG.3D [UR40], [UR4], desc[UR6] ;  /* 0x00000628040085b4 */ /* 0x000fe20008011000 */
[----:B------:R-:W-:Y:S05]  /*4f30*/  VOTEU.ALL UP0, P1 ;  /* 0x0000000000ff7886 */ /* 0x000fea0000800000 */
[----:B------:R2:W-:Y:S01]  /*4f40*/  @!UP0 UTMALDG.3D [UR8], [UR4], desc[UR6] ;  /* 0x00000608040085b4 */ /* 0x0005e20008011000 */
[----:B------:R3:W-:Y:S01]  /*4f50*/  @!P1 SYNCS.ARRIVE.TRANS64.RED.A0TR RZ, [UR21+0x20], R0 ;  /* 0x00002000ffff99a7 */ /* 0x0007e20008300415 */
[----:B--2---:R-:W-:Y:S09]  /*4f60*/  UPRMT UR4, UR47, 0x654, UR41 ;  /* 0x000006542f047896 */ /* 0x004ff20008000029 */
[----:B------:R-:W-:Y:S01]  /*4f70*/  SYNCS.ARRIVE.TRANS64.RED.A1T0 RZ, [UR4], RZ ;  /* 0x000000ffffff79a7 */ /* 0x000fe20008100404 */
[----:B------:R-:W2:Y:S02]  /*4f80*/  SYNCS.PHASECHK.TRANS64.TRYWAIT P0, [UR21+0x48], R4 ;  /* 0x00004804ff0075a7 */ /* 0x000ea40008001115 */
[----:B--23--:R-:W-:Y:S05]  /*4f90*/  @!P0 BRA `(.L_x_91) ;  /* 0x0000004400888947 */ /* 0x00cfea0003800000 */
.L_x_178:
[----:B------:R-:W-:Y:S01]  /*4fa0*/  @!P1 IADD3 R2, P0, PT, R12, 0x580, RZ ;  /* 0x000005800c029810 */ /* 0x000fe20007f1e0ff */
[----:B------:R-:W-:Y:S01]  /*4fb0*/  VOTEU.ALL UP0, P1 ;  /* 0x0000000000ff7886 */ /* 0x000fe20000800000 */
[----:B------:R-:W-:Y:S01]  /*4fc0*/  UMOV UR6, 0x0 ;  /* 0x0000000000067882 */ /* 0x000fe20000000000 */
[----:B------:R-:W-:Y:S01]  /*4fd0*/  UMOV UR7, 0x10000000 ;  /* 0x1000000000077882 */ /* 0x000fe20000000000 */
[----:B------:R-:W-:Y:S01]  /*4fe0*/  @!P1 R2UR UR5, R2 ;  /* 0x00000000020592ca */ /* 0x000fe200000e0000 */
[----:B--2---:R-:W-:Y:S01]  /*4ff0*/  @!P1 IMAD.X R0, RZ, RZ, R13, P0 ;  /* 0x000000ffff009224 */ /* 0x004fe200000e060d */
[----:B------:R-:W-:Y:S02]  /*5000*/  @!UP0 UIADD3 UR34, UPT, UPT, UR42, 0x10, URZ ;  /* 0x000000102a228890 */ /* 0x000fe4000fffe0ff */
[----:B------:R-:W-:Y:S02]  /*5010*/  @!UP0 UIADD3 UR32, UPT, UPT, UR21, 0x1200, URZ ;  /* 0x0000120015208890 */ /* 0x000fe4000fffe0ff */
[----:B------:R-:W-:Y:S01]  /*5020*/  @!P1 R2UR UR4, R0 ;  /* 0x00000000000492ca */ /* 0x000fe200000e0000 */
[----:B------:R-:W-:Y:S01]  /*5030*/  @!UP0 UIADD3 UR10, UPT, UPT, UR42, 0x50, URZ ;  /* 0x000000502a0a8890 */ /* 0x000fe2000fffe0ff */
[----:B------:R-:W-:Y:S01]  /*5040*/  @!P1 IMAD.MOV.U32 R0, RZ, RZ, 0x1000 ;  /* 0x00001000ff009424 */ /* 0x000fe200078e00ff */
[----:B------:R-:W-:Y:S01]  /*5050*/  @!UP0 UIADD3 UR8, UPT, UPT, UR21, 0x1a00, URZ ;  /* 0x00001a0015088890 */ /* 0x000fe2000fffe0ff */
[----:B------:R-:W-:Y:S01]  /*5060*/  VOTEU.ALL UP0, P1 ;  /* 0x0000000000ff7886 */ /* 0x000fe20000800000 */
[----:B------:R-:W-:Y:S02]  /*5070*/  UMOV UR35, UR43 ;  /* 0x0000002b00237c82 */ /* 0x000fe40008000000 */
[----:B------:R-:W-:Y:S01]  /*5080*/  IMAD.U32 R6, RZ, RZ, UR5 ;  /* 0x00000005ff067e24 */ /* 0x000fe2000f8e00ff */
[----:B------:R-:W-:Y:S01]  /*5090*/  UMOV UR9, UR33 ;  /* 0x0000002100097c82 */ /* 0x000fe20008000000 */
[----:B------:R-:W-:Y:S01]  /*50a0*/  UMOV UR11, UR43 ;  /* 0x0000002b000b7c82 */ /* 0x000fe20008000000 */
[----:B------:R-:W-:Y:S03]  /*50b0*/  UMOV UR12, UR36 ;  /* 0x00000024000c7c82 */ /* 0x000fe60008000000 */
        /* <DEDUP_REMOVED lines=12> */
.L_x_180:
[----:B------:R-:W-:Y:S01]  /*5180*/  @!P1 IADD3 R2, P0, PT, R12, 0x580, RZ ;  /* 0x000005800c029810 */ /* 0x000fe20007f1e0ff */
[----:B------:R-:W-:Y:S01]  /*5190*/  VOTEU.ALL UP0, P1 ;  /* 0x0000000000ff7886 */ /* 0x000fe20000800000 */
[----:B------:R-:W-:Y:S01]  /*51a0*/  UMOV UR6, 0x0 ;  /* 0x0000000000067882 */ /* 0x000fe20000000000 */
[----:B------:R-:W-:Y:S01]  /*51b0*/  UMOV UR7, 0x10000000 ;  /* 0x1000000000077882 */ /* 0x000fe20000000000 */
[----:B------:R-:W-:Y:S01]  /*51c0*/  @!P1 R2UR UR5, R2 ;  /* 0x00000000020592ca */ /* 0x000fe200000e0000 */
[----:B--2---:R-:W-:Y:S01]  /*51d0*/  @!P1 IMAD.X R0, RZ, RZ, R13, P0 ;  /* 0x000000ffff009224 */ /* 0x004fe200000e060d */
[----:B------:R-:W-:Y:S01]  /*51e0*/  @!UP0 UIADD3 UR26, UPT, UPT, UR42, 0x20, URZ ;  /* 0x000000202a1a8890 */ /* 0x000fe2000fffe0ff */
[----:B------:R-:W-:Y:S01]  /*51f0*/  VIADD R10, R10, 0x1 ;  /* 0x000000010a0a7836 */ /* 0x000fe20000000000 */
        /* <DEDUP_REMOVED lines=10> */
[----:B------:R-:W-:Y:S01]  /*52a0*/  UMOV UR11, UR43 ;  /* 0x0000002b000b7c82 */ /* 0x000fe20008000000 */
[----:B------:R-:W-:Y:S02]  /*52b0*/  UMOV UR12, UR36 ;  /* 0x00000024000c7c82 */ /* 0x000fe40008000000 */
        /* <DEDUP_REMOVED lines=12> */
.L_x_182:
[----:B------:R-:W-:Y:S01]  /*5380*/  UIADD3 UR31, UPT, UPT, UR14, UR63, URZ ;  /* 0x0000003f0e1f7290 */ /* 0x000fe2000fffe0ff */
[----:B------:R-:W-:Y:S01]  /*5390*/  @!P1 IADD3 R2, P0, PT, R12, 0x580, RZ ;  /* 0x000005800c029810 */ /* 0x000fe20007f1e0ff */
[----:B------:R-:W-:Y:S01]  /*53a0*/  UPLOP3.LUT UP3, UPT, UPT, UPT, UPT, 0x80, 0x8 ;  /* 0x000000000008789c */ /* 0x000fe20003f6f070 */
[----:B------:R-:W-:Y:S01]  /*53b0*/  R2UR UR24, R50 ;  /* 0x00000000321872ca */ /* 0x000fe200000e0000 */
[----:B------:R-:W-:Y:S01]  /*53c0*/  VOTEU.ALL UP0, P1 ;  /* 0x0000000000ff7886 */ /* 0x000fe20000800000 */
[----:B------:R-:W-:Y:S01]  /*53d0*/  @!P1 R2UR UR5, R2 ;  /* 0x00000000020592ca */ /* 0x000fe200000e0000 */
[----:B--2---:R-:W-:Y:S01]  /*53e0*/  @!P1 IMAD.X R0, RZ, RZ, R13, P0 ;  /* 0x000000ffff009224 */ /* 0x004fe200000e060d */
[----:B------:R-:W-:Y:S01]  /*53f0*/  UMOV UR6, 0x0 ;  /* 0x0000000000067882 */ /* 0x000fe20000000000 */
[----:B------:R-:W-:Y:S01]  /*5400*/  UMOV UR7, 0x10000000 ;  /* 0x1000000000077882 */ /* 0x000fe20000000000 */
[----:B------:R-:W-:Y:S01]  /*5410*/  @!UP0 UIADD3 UR18, UPT, UPT, UR42, 0x30, URZ ;  /* 0x000000302a128890 */ /* 0x000fe2000fffe0ff */
[----:B------:R-:W-:Y:S01]  /*5420*/  ISETP.NE.AND P0, PT, R10, 0x2, PT ;  /* 0x000000020a00780c */ /* 0x000fe20003f05270 */
[----:B------:R-:W-:Y:S01]  /*5430*/  @!UP0 UIADD3 UR16, UPT, UPT, UR21, 0x3200, URZ ;  /* 0x0000320015108890 */ /* 0x000fe2000fffe0ff */
[----:B------:R-:W-:Y:S01]  /*5440*/  @!P1 R2UR UR4, R0 ;  /* 0x00000000000492ca */ /* 0x000fe200000e0000 */
[----:B------:R-:W-:Y:S01]  /*5450*/  @!UP0 UIADD3 UR17, UPT, UPT, UR21, 0x38, URZ ;  /* 0x0000003815118890 */ /* 0x000fe2000fffe0ff */
[----:B------:R-:W-:Y:S01]  /*5460*/  SEL R0, RZ, 0x1, P0 ;  /* 0x00000001ff007807 */ /* 0x000fe20000000000 */
[----:B------:R-:W-:Y:S01]  /*5470*/  @!UP0 UIADD3 UR10, UPT, UPT, UR42, 0x70, URZ ;  /* 0x000000702a0a8890 */ /* 0x000fe2000fffe0ff */
[----:B------:R-:W-:Y:S01]  /*5480*/  LOP3.LUT R11, R11, 0x1, RZ, 0x3c, !PT ;  /* 0x000000010b0b7812 */ /* 0x000fe200078e3cff */
[----:B------:R-:W-:Y:S01]  /*5490*/  @!UP0 UIADD3 UR8, UPT, UPT, UR21, 0x3a00, URZ ;  /* 0x00003a0015088890 */ /* 0x000fe2000fffe0ff */
[----:B------:R-:W-:Y:S01]  /*54a0*/  IMAD.U32 R4, RZ, RZ, UR5 ;  /* 0x00000005ff047e24 */ /* 0x000fe2000f8e00ff */
[----:B------:R-:W-:Y:S01]  /*54b0*/  VOTEU.ALL UP0, P1 ;  /* 0x0000000000ff7886 */ /* 0x000fe20000800000 */
[----:B------:R-:W-:Y:S01]  /*54c0*/  UMOV UR19, UR43 ;  /* 0x0000002b00137c82 */ /* 0x000fe20008000000 */
[----:B------:R-:W-:Y:S01]  /*54d0*/  UMOV UR20, UR36 ;  /* 0x0000002400147c82 */ /* 0x000fe20008000000 */
[----:B------:R-:W-:Y:S01]  /*54e0*/  UMOV UR11, UR43 ;  /* 0x0000002b000b7c82 */ /* 0x000fe20008000000 */
[----:B------:R-:W-:Y:S01]  /*54f0*/  UMOV UR12, UR36 ;  /* 0x00000024000c7c82 */ /* 0x000fe20008000000 */
[----:B------:R-:W-:Y:S01]  /*5500*/  UMOV UR9, UR17 ;  /* 0x0000001100097c82 */ /* 0x000fe20008000000 */
[----:B------:R-:W-:Y:S01]  /*5510*/  IMAD.U32 R5, RZ, RZ, UR4 ;  /* 0x00000004ff057e24 */ /* 0x000fe2000f8e00ff */
[----:B------:R-:W-:Y:S01]  /*5520*/  @!P1 R2UR UR4, R4 ;  /* 0x00000000040492ca */ /* 0x000fe200000e0000 */
[----:B------:R-:W-:Y:S01]  /*5530*/  UIADD3 UR30, UPT, UPT, UR13, UR24, URZ ;  /* 0x000000180d1e7290 */ /* 0x000fe2000fffe0ff */
[----:B------:R-:W-:Y:S01]  /*5540*/  LOP3.LUT R9, R9, R0, RZ, 0x3c, !PT ;  /* 0x0000000009097212 */ /* 0x000fe200078e3cff */
[----:B------:R-:W-:Y:S01]  /*5550*/  UMOV UR36, UR29 ;  /* 0x0000001d00247c82 */ /* 0x000fe20008000000 */
[----:B------:R-:W-:Y:S02]  /*5560*/  @!P1 R2UR UR5, R5 ;  /* 0x00000000050592ca */ /* 0x000fe400000e0000 */
[----:B------:R-:W-:Y:S11]  /*5570*/  SEL R10, R10, RZ, P0 ;  /* 0x000000ff0a0a7207 */ /* 0x000ff60000000000 */
[----:B------:R2:W-:Y:S01]  /*5580*/  @!UP0 UTMALDG.3D [UR16], [UR4], desc[UR6] ;  /* 0x00000610040085b4 */ /* 0x0005e20008011000 */
[----:B------:R-:W-:Y:S05]  /*5590*/  VOTEU.ALL UP0, P1 ;  /* 0x0000000000ff7886 */ /* 0x000fea0000800000 */
[----:B------:R2:W-:Y:S01]  /*55a0*/  @!UP0 UTMALDG.3D [UR8], [UR4], desc[UR6] ;  /* 0x00000608040085b4 */ /* 0x0005e20008011000 */
[----:B------:R2:W-:Y:S01]  /*55b0*/  @!P1 SYNCS.ARRIVE.TRANS64.RED.A0TR RZ, [UR21+0x38], R3 ;  /* 0x00003803ffff99a7 */ /* 0x0005e20008300415 */
[----:B------:R-:W-:Y:S01]  /*55c0*/  SYNCS.ARRIVE.TRANS64.RED.A1T0 RZ, [UR52], RZ ;  /* 0x000000ffffff79a7 */ /* 0x000fe20008100434 */
[----:B------:R-:W-:Y:S05]  /*55d0*/  BRA.U UP2, `(.L_x_94) ;  /* 0xffffffed02e47547 */ /* 0x000fea000b83ffff */
[----:B------:R-:W-:-:S04]  /*55e0*/  SHF.L.U32 R2, R11, 0x1f, RZ ;  /* 0x0000001f0b027819 */ /* 0x000fc800000006ff */
[----:B------:R-:W3:Y:S02]  /*55f0*/  SYNCS.PHASECHK.TRANS64.TRYWAIT P0, [UR21+0x40], R2 ;  /* 0x00004002ff0075a7 */ /* 0x000ee40008001115 */
[----:B---3--:R-:W-:Y:S05]  /*5600*/  @!P0 BRA `(.L_x_95) ;  /* 0x0000004000348947 */ /* 0x008fea0003800000 */
.L_x_184:
[----:B------:R-:W4:Y:S02]  /*5610*/  SYNCS.PHASECHK.TRANS64.TRYWAIT P0, [UR21+0x48], R2 ;  /* 0x00004802ff0075a7 */ /* 0x000f240008001115 */
[----:B----4-:R-:W-:Y:S05]  /*5620*/  @!P0 BRA `(.L_x_96) ;  /* 0x0000004000448947 */ /* 0x010fea0003800000 */
.L_x_186:
[----:B------:R-:W4:Y:S02]  /*5630*/  SYNCS.PHASECHK.TRANS64.TRYWAIT P0, [UR21+0x50], R2 ;  /* 0x00005002ff0075a7 */ /* 0x000f240008001115 */
[----:B----4-:R-:W-:Y:S05]  /*5640*/  @!P0 BRA `(.L_x_97) ;  /* 0x0000004000548947 */ /* 0x010fea0003800000 */
.L_x_188:
[----:B---3--:R-:W-:-:S07]  /*5650*/  MOV R0, UR21 ;  /* 0x0000001500007c02 */ /* 0x008fce0008000f00 */
.L_x_98:
[----:B---3--:R-:W-:-:S04]  /*5660*/  SHF.L.U32 R2, R11, 0x1f, RZ ;  /* 0x0000001f0b027819 */ /* 0x008fc800000006ff */
[----:B------:R3:W4:Y:S03]  /*5670*/  SYNCS.PHASECHK.TRANS64.TRYWAIT P0, [R0+URZ+0x58], R2 ;  /* 0x00005802000075a7 */ /* 0x00072600080011ff */
[----:B----4-:R-:W-:Y:S05]  /*5680*/  @!P0 NANOSLEEP.SYNCS 0x989680 ;  /* 0x009896800000895d */ /* 0x010fea0003900000 */
[----:B------:R-:W4:Y:S02]  /*5690*/  @!P0 SYNCS.PHASECHK.TRANS64 P0, [R0+URZ+0x58], R2 ;  /* 0x00005802000085a7 */ /* 0x000f2400080010ff */
[----:B-12-4-:R-:W-:Y:S05]  /*56a0*/  @P0 EXIT ;  /* 0x000000000000094d */ /* 0x016fea0003800000 */
[----:B------:R-:W-:Y:S05]  /*56b0*/  BRA `(.L_x_98) ;  /* 0xfffffffc00e87947 */ /* 0x000fea000383ffff */
.L_x_83:
[----:B------:R-:W-:-:S06]  /*56c0*/  UISETP.GE.AND UP0, UPT, UR18, 0x4, UPT ;  /* 0x000000041200788c */ /* 0x000fcc000bf06270 */
[----:B------:R-:W-:-:S13]  /*56d0*/  PLOP3.LUT P0, PT, PT, PT, UP0, 0x80, 0x8 ;  /* 0x000000000008781c */ /* 0x000fda0003f0f008 */
[----:B-1----:R-:W-:Y:S05]  /*56e0*/  @!P0 EXIT ;  /* 0x000000000000894d */ /* 0x002fea0003800000 */
[----:B------:R-:W-:Y:S01]  /*56f0*/  BAR.SYNC.DEFER_BLOCKING 0x6, 0xa0 ;  /* 0x0182800000007b1d */ /* 0x000fe20000010000 */
[C---:B------:R-:W-:Y:S01]  /*5700*/  IMAD.SHL.U32 R45, R60.reuse, 0x10, RZ ;  /* 0x000000103c2d7824 */ /* 0x040fe200078e00ff */
[C---:B------:R-:W-:Y:S01]  /*5710*/  SHF.L.U32 R3, R47.reuse, 0x15, RZ ;  /* 0x000000152f037819 */ /* 0x040fe200000006ff */
[C---:B------:R-:W-:Y:S02]  /*5720*/  IMAD.U32 R23, R60.reuse, 0x10000, RZ ;  /* 0x000100003c177824 */ /* 0x040fe400078e00ff */
[----:B------:R-:W-:Y:S02]  /*5730*/  HFMA2 R59, -RZ, RZ, 0, 5.9604644775390625e-08 ;  /* 0x00000001ff3b7431 */ /* 0x000fe400000001ff */
[----:B------:R-:W-:Y:S01]  /*5740*/  IMAD.SHL.U32 R2, R60, 0x2, RZ ;  /* 0x000000023c027824 */ /* 0x000fe200078e00ff */
[----:B------:R-:W-:Y:S01]  /*5750*/  UMOV UR43, 0x400 ;  /* 0x00000400002b7882 */ /* 0x000fe20000000000 */
[----:B------:R-:W1:Y:S01]  /*5760*/  LDCU.64 UR4, c[0x0][0x890] ;  /* 0x00011200ff0477ac */ /* 0x000e620008000a00 */
[----:B------:R-:W2:Y:S01]  /*5770*/  LDC.64 R42, c[0x0][0x8b0] ;  /* 0x00022c00ff2a7b82 */ /* 0x000ea20000000a00 */
[----:B------:R-:W-:Y:S01]  /*5780*/  IMAD.SHL.U32 R6, R47, 0x200, RZ ;  /* 0x000002002f067824 */ /* 0x000fe200078e00ff */
[C---:B------:R-:W-:Y:S01]  /*5790*/  LOP3.LUT R7, R45.reuse, 0x40, RZ, 0xc0, !PT ;  /* 0x000000402d077812 */ /* 0x040fe200078ec0ff */
[----:B------:R-:W-:Y:S01]  /*57a0*/  ULEA UR43, UR47, UR43, 0x18 ;  /* 0x0000002b2f2b7291 */ /* 0x000fe2000f8ec0ff */
[----:B------:R-:W-:Y:S01]  /*57b0*/  LOP3.LUT R44, R45, 0x5b0, RZ, 0xc0, !PT ;  /* 0x000005b02d2c7812 */ /* 0x000fe200078ec0ff */
[----:B------:R-:W-:Y:S01]  /*57c0*/  IMAD.MOV.U32 R22, RZ, RZ, RZ ;  /* 0x000000ffff167224 */ /* 0x000fe200078e00ff */
[----:B------:R-:W-:Y:S01]  /*57d0*/  LOP3.LUT R3, R3, 0x200000, RZ, 0xc0, !PT ;  /* 0x0020000003037812 */ /* 0x000fe200078ec0ff */
[----:B------:R-:W-:Y:S01]  /*57e0*/  IMAD.MOV.U32 R58, RZ, RZ, RZ ;  /* 0x000000ffff3a7224 */ /* 0x000fe200078e00ff */
[----:B------:R-:W3:Y:S01]  /*57f0*/  LDC.64 R40, c[0x0][0x8a8] ;  /* 0x00022a00ff287b82 */ /* 0x000ee20000000a00 */
[----:B------:R-:W-:Y:S01]  /*5800*/  LOP3.LUT R2, R7, 0x8, R2, 0xf8, !PT ;  /* 0x0000000807027812 */ /* 0x000fe200078ef802 */
[----:B------:R-:W-:Y:S01]  /*5810*/  IMAD.MOV.U32 R55, RZ, RZ, RZ ;  /* 0x000000ffff377224 */ /* 0x000fe200078e00ff */
[----:B------:R-:W-:Y:S01]  /*5820*/  LOP3.LUT R44, R44, 0x200, R6, 0xf8, !PT ;  /* 0x000002002c2c7812 */ /* 0x000fe200078ef806 */
[----:B------:R-:W4:Y:S01]  /*5830*/  LDCU UR60, c[0x0][0x370] ;  /* 0x00006e00ff3c77ac */ /* 0x000f220008000800 */
[----:B------:R-:W-:-:S02]  /*5840*/  LOP3.LUT R23, R3, 0x400000, R23, 0xf8, !PT ;  /* 0x0040000003177812 */ /* 0x000fc400078ef817 */
[----:B------:R-:W-:Y:S01]  /*5850*/  LOP3.LUT P0, RZ, R45, 0x40, RZ, 0xc0, !PT ;  /* 0x000000402dff7812 */ /* 0x000fe2000780c0ff */
[----:B------:R-:W4:Y:S01]  /*5860*/  LDS R0, [UR43+0x120] ;  /* 0x0001202bff007984 */ /* 0x000f220008000800 */
[----:B-1----:R-:W-:Y:S01]  /*5870*/  IMAD.U32 R49, RZ, RZ, UR4 ;  /* 0x00000004ff317e24 */ /* 0x002fe2000f8e00ff */
[----:B------:R-:W-:Y:S01]  /*5880*/  UIADD3 UR4, UPT, UPT, UR43, 0x200, URZ ;  /* 0x000002002b047890 */ /* 0x000fe2000fffe0ff */
[----:B------:R-:W-:Y:S01]  /*5890*/  LOP3.LUT R44, R44, R2, RZ, 0xfc, !PT ;  /* 0x000000022c2c7212 */ /* 0x000fe200078efcff */
[----:B------:R-:W-:Y:S01]  /*58a0*/  IMAD.U32 R48, RZ, RZ, UR5 ;  /* 0x00000005ff307e24 */ /* 0x000fe2000f8e00ff */
[----:B------:R-:W-:Y:S01]  /*58b0*/  P2R R2, PR, RZ, 0x1 ;  /* 0x00000001ff027803 */ /* 0x000fe20000000000 */
[----:B------:R-:W1:Y:S01]  /*58c0*/  LDCU UR42, c[0x0][0xb0c] ;  /* 0x00016180ff2a77ac */ /* 0x000e620008000800 */
[----:B------:R-:W-:Y:S01]  /*58d0*/  LOP3.LUT R60, R60, 0x60, RZ, 0xc0, !PT ;  /* 0x000000603c3c7812 */ /* 0x000fe200078ec0ff */
[----:B------:R-:W-:Y:S01]  /*58e0*/  IMAD.U32 R52, RZ, RZ, UR4 ;  /* 0x00000004ff347e24 */ /* 0x000fe2000f8e00ff */
[----:B------:R-:W-:Y:S01]  /*58f0*/  MOV R57, RZ ;  /* 0x000000ff00397202 */ /* 0x000fe20000000f00 */
[----:B------:R-:W1:Y:S01]  /*5900*/  LDCU UR39, c[0x0][0xb30] ;  /* 0x00016600ff2777ac */ /* 0x000e620008000800 */
[----:B------:R-:W1:Y:S01]  /*5910*/  LDCU.64 UR54, c[0x0][0x888] ;  /* 0x00011100ff3677ac */ /* 0x000e620008000a00 */
[----:B------:R-:W1:Y:S01]  /*5920*/  LDCU.64 UR40, c[0x0][0xb28] ;  /* 0x00016500ff2877ac */ /* 0x000e620008000a00 */
[----:B------:R-:W1:Y:S01]  /*5930*/  LDCU.128 UR56, c[0x0][0xb10] ;  /* 0x00016200ff3877ac */ /* 0x000e620008000c00 */
[----:B------:R-:W1:Y:S01]  /*5940*/  LDCU UR53, c[0x0][0x374] ;  /* 0x00006e80ff3577ac */ /* 0x000e620008000800 */
[----:B------:R-:W-:Y:S01]  /*5950*/  UMOV UR52, URZ ;  /* 0x000000ff00347c82 */ /* 0x000fe20008000000 */
[----:B------:R-:W-:Y:S01]  /*5960*/  UMOV UR46, URZ ;  /* 0x000000ff002e7c82 */ /* 0x000fe20008000000 */
[----:B-1234-:R-:W-:-:S07]  /*5970*/  IMAD.IADD R23, R0, 0x1, R23 ;  /* 0x0000000100177824 */ /* 0x01efce00078e0217 */
.L_x_142:
[----:B------:R-:W-:Y:S02]  /*5980*/  LEA R3, R55, UR43, 0x3 ;  /* 0x0000002b37037c11 */ /* 0x000fe4000f8e18ff */
[----:B------:R-:W-:Y:S02]  /*5990*/  SHF.L.U32 R0, R57, 0x1f, RZ ;  /* 0x0000001f39007819 */ /* 0x000fe400000006ff */
[----:B-1----:R-:W-:Y:S02]  /*59a0*/  LEA R4, R55, UR43, 0x4 ;  /* 0x0000002b37047c11 */ /* 0x002fe4000f8e20ff */
[----:B------:R-:W1:Y:S02]  /*59b0*/  SYNCS.PHASECHK.TRANS64.TRYWAIT P0, [R3+URZ+0x70], R0 ;  /* 0x00007000030075a7 */ /* 0x000e6400080011ff */
[----:B-1----:R-:W-:Y:S05]  /*59c0*/  @!P0 BRA `(.L_x_99) ;  /* 0x0000003c008c8947 */ /* 0x002fea0003800000 */
.L_x_189:
        /* <DEDUP_REMOVED lines=8> */
[----:B--2---:R-:W-:Y:S11]  /*5a50*/  LOP3.LUT P0, RZ, R6, 0x1, RZ, 0xc0, !PT ;  /* 0x0000000106ff7812 */ /* 0x004ff6000780c0ff */
[----:B------:R-:W-:Y:S02]  /*5a60*/  @!UPT UIADD3 URZ, UPT, UPT, URZ, URZ, URZ ;  /* 0x000000fffffff290 */ /* 0x000fe4000fffe0ff */
[----:B---3--:R-:W-:Y:S01]  /*5a70*/  VOTEU.ANY UP1, P0 ;  /* 0x0000000000ff7886 */ /* 0x008fe20000020100 */
[----:B------:R-:W-:Y:S01]  /*5a80*/  PLOP3.LUT P0, PT, PT, PT, UP1, 0x80, 0x8 ;  /* 0x000000000008781c */ /* 0x000fe20003f0f018 */
[----:B------:R-:W-:Y:S11]  /*5a90*/  UP2UR UR62, UPR, URZ, 0x2 ;  /* 0x00000002ff3e7883 */ /* 0x000ff60008000000 */
[----:B------:R-:W-:Y:S01]  /*5aa0*/  @!UPT UIADD3 URZ, UPT, UPT, URZ, URZ, URZ ;  /* 0x000000fffffff290 */ /* 0x000fe2000fffe0ff */
[----:B-1----:R-:W-:Y:S02]  /*5ab0*/  @P0 SHF.R.U32.HI R0, RZ, 0x10, R5 ;  /* 0x00000010ff000819 */ /* 0x002fe40000011605 */
        /* <DEDUP_REMOVED lines=12> */
[----:B------:R-:W2:Y:S01]  /*5b80*/  LDCU UR12, c[0x0][0xb20] ;  /* 0x00016400ff0c77ac */ /* 0x000ea20008000800 */
[----:B------:R-:W-:Y:S02]  /*5b90*/  UIMAD.WIDE.U32 UR4, UR53, UR59, URZ ;  /* 0x0000003b350472a5 */ /* 0x000fe4000f8e00ff */
[----:B------:R-:W-:Y:S02]  /*5ba0*/  UIMAD.WIDE.U32 UR6, UR60, UR56, URZ ;  /* 0x000000383c0672a5 */ /* 0x000fe4000f8e00ff */
[----:B------:R-:W-:Y:S02]  /*5bb0*/  UISETP.NE.AND UP0, UPT, UR58, 0x1, UPT ;  /* 0x000000013a00788c */ /* 0x000fe4000bf05270 */
[----:B------:R-:W-:Y:S02]  /*5bc0*/  UIMAD.WIDE.U32 UR8, UR37, UR59, URZ ;  /* 0x0000003b250872a5 */ /* 0x000fe4000f8e00ff */
[----:B------:R-:W-:Y:S02]  /*5bd0*/  UIMAD.WIDE.U32 UR10, UR38, UR56, URZ ;  /* 0x00000038260a72a5 */ /* 0x000fe4000f8e00ff */
[----:B------:R-:W-:Y:S02]  /*5be0*/  UISETP.NE.AND UP1, UPT, UR42, 0x1, UPT ;  /* 0x000000012a00788c */ /* 0x000fe4000bf25270 */
[----:B------:R-:W-:Y:S01]  /*5bf0*/  UISETP.NE.AND UP2, UPT, UR45, 0x1, UPT ;  /* 0x000000012d00788c */ /* 0x000fe2000bf45270 */
[----:B------:R-:W-:Y:S02]  /*5c00*/  UMOV UR4, UR5 ;  /* 0x0000000500047c82 */ /* 0x000fe40008000000 */
[----:B--2---:R-:W-:Y:S03]  /*5c10*/  USHF.R.U32.HI UR5, URZ, UR12, UR4 ;  /* 0x0000000cff057299 */ /* 0x004fe60008011604 */
[----:B------:R-:W-:Y:S02]  /*5c20*/  UMOV UR4, UR7 ;  /* 0x0000000700047c82 */ /* 0x000fe40008000000 */
[----:B------:R-:W-:Y:S02]  /*5c30*/  USHF.R.U32.HI UR7, URZ, UR57, UR4 ;  /* 0x00000039ff077299 */ /* 0x000fe40008011604 */
[----:B------:R-:W-:Y:S02]  /*5c40*/  USEL UR4, UR53, UR5, !UP0 ;  /* 0x0000000535047287 */ /* 0x000fe4000c000000 */
[----:B------:R-:W-:Y:S01]  /*5c50*/  USEL UR7, UR60, UR7, !UP1 ;  /* 0x000000073c077287 */ /* 0x000fe2000c800000 */
[----:B------:R-:W-:Y:S01]  /*5c60*/  UMOV UR5, UR9 ;  /* 0x0000000900057c82 */ /* 0x000fe20008000000 */
[----:B------:R-:W-:Y:S02]  /*5c70*/  UIMAD.WIDE.U32 UR8, UR4, UR40, URZ ;  /* 0x00000028040872a5 */ /* 0x000fe4000f8e00ff */
[----:B------:R-:W-:Y:S03]  /*5c80*/  USHF.R.U32.HI UR6, URZ, UR12, UR5 ;  /* 0x0000000cff067299 */ /* 0x000fe60008011605 */
[----:B------:R-:W-:Y:S01]  /*5c90*/  UMOV UR5, UR11 ;  /* 0x0000000b00057c82 */ /* 0x000fe20008000000 */
[----:B------:R-:W-:Y:S02]  /*5ca0*/  UIMAD.WIDE.U32 UR10, UR7, UR40, URZ ;  /* 0x00000028070a72a5 */ /* 0x000fe4000f8e00ff */
[----:B------:R-:W-:Y:S02]  /*5cb0*/  USHF.R.U32.HI UR12, URZ, UR57, UR5 ;  /* 0x00000039ff0c7299 */ /* 0x000fe40008011605 */
[----:B------:R-:W-:Y:S01]  /*5cc0*/  USEL UR6, UR37, UR6, !UP0 ;  /* 0x0000000625067287 */ /* 0x000fe2000c000000 */
[----:B------:R-:W-:Y:S02]  /*5cd0*/  UMOV UR5, UR9 ;  /* 0x0000000900057c82 */ /* 0x000fe40008000000 */
[----:B------:R-:W-:Y:S01]  /*5ce0*/  UMOV UR10, UR11 ;  /* 0x0000000b000a7c82 */ /* 0x000fe20008000000 */
[----:B------:R-:W-:Y:S02]  /*5cf0*/  @UP2 USHF.R.U32.HI UR4, URZ, UR41, UR5 ;  /* 0x00000029ff042299 */ /* 0x000fe40008011605 */
[----:B------:R-:W-:Y:S02]  /*5d00*/  @UP2 USHF.R.U32.HI UR7, URZ, UR41, UR10 ;  /* 0x00000029ff072299 */ /* 0x000fe4000801160a */
[----:B------:R-:W-:Y:S02]  /*5d10*/  UIMAD UR4, UR45, UR4, URZ ;  /* 0x000000042d0472a4 */ /* 0x000fe4000f8e02ff */
[----:B------:R-:W-:Y:S02]  /*5d20*/  UIMAD.WIDE.U32 UR10, UR6, UR40, URZ ;  /* 0x00000028060a72a5 */ /* 0x000fe4000f8e00ff */
[----:B------:R-:W-:Y:S02]  /*5d30*/  USEL UR5, UR38, UR12, !UP1 ;  /* 0x0000000c26057287 */ /* 0x000fe4000c800000 */
[----:B------:R-:W-:Y:S02]  /*5d40*/  UIMAD UR8, UR45, UR7, URZ ;  /* 0x000000072d0872a4 */ /* 0x000fe4000f8e02ff */
[----:B------:R-:W-:Y:S03]  /*5d50*/  UISETP.GE.AND UP0, UPT, UR6, UR4, UPT ;  /* 0x000000040600728c */ /* 0x000fe6000bf06270 */
[----:B------:R-:W-:Y:S01]  /*5d60*/  UMOV UR4, UR11 ;  /* 0x0000000b00047c82 */ /* 0x000fe20008000000 */
[----:B------:R-:W-:Y:S02]  /*5d70*/  UISETP.GE.OR UP0, UPT, UR5, UR8, UP0 ;  /* 0x000000080500728c */ /* 0x000fe40008706670 */
[----:B------:R-:W-:Y:S02]  /*5d80*/  USHF.R.U32.HI UR4, URZ, UR41, UR4 ;  /* 0x00000029ff047299 */ /* 0x000fe40008011604 */
[----:B------:R-:W-:Y:S02]  /*5d90*/  UIMAD.WIDE.U32 UR8, UR5, UR40, URZ ;  /* 0x00000028050872a5 */ /* 0x000fe4000f8e00ff */
[----:B------:R-:W-:Y:S02]  /*5da0*/  USEL UR11, UR6, UR4, !UP2 ;  /* 0x00000004060b7287 */ /* 0x000fe4000d000000 */
[----:B------:R-:W-:Y:S02]  /*5db0*/  UIADD3 UR8, UPT, UPT, -UR5, URZ, URZ ;  /* 0x000000ff05087290 */ /* 0x000fe4000fffe1ff */
[----:B------:R-:W-:Y:S01]  /*5dc0*/  UIADD3 UR10, UPT, UPT, -UR11, URZ, URZ ;  /* 0x000000ff0b0a7290 */ /* 0x000fe2000fffe1ff */
[----:B------:R-:W-:Y:S01]  /*5dd0*/  @!UP0 UMOV UR4, UR9 ;  /* 0x0000000900048c82 */ /* 0x000fe20008000000 */
[----:B------:R-:W-:Y:S02]  /*5de0*/  UIADD3 UR9, UPT, UPT, -UR6, URZ, URZ ;  /* 0x000000ff06097290 */ /* 0x000fe4000fffe1ff */
[----:B------:R-:W-:Y:S02]  /*5df0*/  @!UP0 USHF.R.U32.HI UR4, URZ, UR41, UR4 ;  /* 0x00000029ff048299 */ /* 0x000fe40008011604 */
[----:B------:R-:W-:Y:S02]  /*5e00*/  UIMAD UR10, UR45, UR10, UR6 ;  /* 0x0000000a2d0a72a4 */ /* 0x000fe4000f8e0206 */
[----:B------:R-:W-:Y:S04]  /*5e10*/  @!UP0 USEL UR4, UR5, UR4, !UP2 ;  /* 0x0000000405048287 */ /* 0x000fe8000d000000 */
[----:B------:R-:W-:Y:S02]  /*5e20*/  @!UP0 UIMAD UR10, UR7, UR10, UR4 ;  /* 0x0000000a070a82a4 */ /* 0x000fe4000f8e0204 */
[----:B------:R-:W-:Y:S02]  /*5e30*/  @!UP0 UIADD3 UR11, UPT, UPT, UR11, -UR4, URZ ;  /* 0x800000040b0b8290 */ /* 0x000fe4000fffe0ff */
[----:B------:R-:W-:Y:S02]  /*5e40*/  UIMAD UR7, UR42, UR8, UR38 ;  /* 0x000000082a0772a4 */ /* 0x000fe4000f8e0226 */
[----:B------:R-:W-:Y:S02]  /*5e50*/  @!UP0 UIMAD UR6, UR11, UR45, UR5 ;  /* 0x0000002d0b0682a4 */ /* 0x000fe4000f8e0205 */
[----:B------:R-:W-:Y:S01]  /*5e60*/  UIMAD UR4, UR58, UR9, UR37 ;  /* 0x000000093a0472a4 */ /* 0x000fe2000f8e0225 */
[----:B------:R-:W-:Y:S02]  /*5e70*/  @!UP0 UMOV UR5, UR10 ;  /* 0x0000000a00058c82 */ /* 0x000fe40008000000 */
[----:B------:R-:W-:Y:S02]  /*5e80*/  UIMAD UR38, UR5, UR42, UR7 ;  /* 0x0000002a052672a4 */ /* 0x000fe4000f8e0207 */
[----:B------:R-:W-:Y:S11]  /*5e90*/  UIMAD UR37, UR6, UR58, UR4 ;  /* 0x0000003a062572a4 */ /* 0x000ff6000f8e0204 */
[----:B------:R-:W-:Y:S01]  /*5ea0*/  @!UPT UIADD3 URZ, UPT, UPT, URZ, URZ, URZ ;  /* 0x000000fffffff290 */ /* 0x000fe2000fffe0ff */
.L_x_100:
[----:B------:R-:W-:Y:S01]  /*5eb0*/  UISETP.NE.AND UP0, UPT, UR39, 0x1, UPT ;  /* 0x000000012700788c */ /* 0x000fe2000bf05270 */
[----:B------:R-:W-:Y:S01]  /*5ec0*/  LOP3.LUT P0, RZ, R52, 0x90, RZ, 0xc0, !PT ;  /* 0x0000009034ff7812 */ /* 0x000fe2000780c0ff */
[----:B------:R-:W-:Y:S01]  /*5ed0*/  USHF.L.U32 UR50, UR31, 0x6, URZ ;  /* 0x000000061f327899 */ /* 0x000fe200080006ff */
[----:B------:R-:W-:Y:S01]  /*5ee0*/  BSSY.RECONVERGENT B6, `(.L_x_101) ;  /* 0x0000034000067945 */ /* 0x000fe20003800200 */
[----:B------:R-:W-:Y:S01]  /*5ef0*/  USHF.L.U32 UR49, UR30, 0x7, URZ ;  /* 0x000000071e317899 */ /* 0x000fe200080006ff */
[----:B------:R-:W-:Y:S06]  /*5f00*/  IADD3 R55, PT, PT, R55, 0x1, RZ ;  /* 0x0000000137377810 */ /* 0x000fec0007ffe0ff */
[----:B------:R-:W2:Y:S01]  /*5f10*/  @!UP0 LDCU.128 UR12, c[0x0][0xb10] ;  /* 0x00016200ff0c87ac */ /* 0x000ea20008000c00 */
[----:B------:R-:W3:Y:S01]  /*5f20*/  @!UP0 LDCU UR5, c[0x0][0xb0c] ;  /* 0x00016180ff0587ac */ /* 0x000ee20008000800 */
[----:B------:R-:W4:Y:S01]  /*5f30*/  @!UP0 LDCU UR10, c[0x0][0xb20] ;  /* 0x00016400ff0a87ac */ /* 0x000f220008000800 */
[----:B--2---:R-:W-:Y:S02]  /*5f40*/  UIMAD.WIDE.U32 UR8, UR38, UR12, URZ ;  /* 0x0000000c260872a5 */ /* 0x004fe4000f8e00ff */
[----:B------:R-:W-:Y:S02]  /*5f50*/  UIMAD.WIDE.U32 UR6, UR37, UR15, URZ ;  /* 0x0000000f250672a5 */ /* 0x000fe4000f8e00ff */
[----:B------:R-:W-:Y:S03]  /*5f60*/  @!UP0 UISETP.NE.AND UP1, UPT, UR14, 0x1, UPT ;  /* 0x000000010e00888c */ /* 0x000fe6000bf25270 */
[----:B------:R-:W-:Y:S01]  /*5f70*/  @!UP0 UMOV UR4, UR9 ;  /* 0x0000000900048c82 */ /* 0x000fe20008000000 */
[----:B---3--:R-:W-:Y:S02]  /*5f80*/  @!UP0 UISETP.NE.AND UP2, UPT, UR5, 0x1, UPT ;  /* 0x000000010500888c */ /* 0x008fe4000bf45270 */
[----:B------:R-:W-:Y:S01]  /*5f90*/  @!UP0 USHF.R.U32.HI UR4, URZ, UR13, UR4 ;  /* 0x0000000dff048299 */ /* 0x000fe20008011604 */
[----:B------:R-:W-:Y:S02]  /*5fa0*/  @!UP0 UMOV UR6, UR7 ;  /* 0x0000000700068c82 */ /* 0x000fe40008000000 */
[----:B----4-:R-:W-:Y:S02]  /*5fb0*/  @!UP0 USHF.R.U32.HI UR6, URZ, UR10, UR6 ;  /* 0x0000000aff068299 */ /* 0x010fe40008011606 */
[----:B------:R-:W-:Y:S02]  /*5fc0*/  @!UP0 USEL UR7, UR38, UR4, !UP2 ;  /* 0x0000000426078287 */ /* 0x000fe4000d000000 */
[----:B------:R-:W-:Y:S04]  /*5fd0*/  @!UP0 USEL UR6, UR37, UR6, !UP1 ;  /* 0x0000000625068287 */ /* 0x000fe8000c800000 */
[----:B------:R-:W-:Y:S02]  /*5fe0*/  @!UP0 UIADD3 UR4, UPT, UPT, -UR7, UR6, URZ ;  /* 0x0000000607048290 */ /* 0x000fe4000fffe1ff */
[----:B------:R-:W-:Y:S02]  /*5ff0*/  @!UP0 UIADD3 UR6, UPT, UPT, UR7, -UR6, URZ ;  /* 0x8000000607068290 */ /* 0x000fe4000fffe0ff */
[----:B------:R-:W-:Y:S02]  /*6000*/  @!UP0 UIMAD UR38, UR4, UR5, UR38 ;  /* 0x00000005042682a4 */ /* 0x000fe4000f8e0226 */
[----:B------:R-:W-:Y:S01]  /*6010*/  @!UP0 UIMAD UR37, UR6, UR14, UR37 ;  /* 0x0000000e062582a4 */ /* 0x000fe2000f8e0225 */
[----:B------:R-:W-:Y:S11]  /*6020*/  @!P0 BRA `(.L_x_102) ;  /* 0x00000000007c8947 */ /* 0x000ff60003800000 */
[----:B------:R-:W2:Y:S01]  /*6030*/  LDCU.64 UR8, c[0x4][0x80] ;  /* 0x01001000ff0877ac */ /* 0x000ea20008000a00 */
[----:B------:R-:W-:Y:S01]  /*6040*/  MOV R2, 0x0 ;  /* 0x0000000000027802 */ /* 0x000fe20000000f00 */
[----:B------:R-:W-:Y:S02]  /*6050*/  HFMA2 R12, -RZ, RZ, 0, 5.9604644775390625e-08 ;  /* 0x00000001ff0c7431 */ /* 0x000fe400000001ff */
[----:B------:R-:W-:Y:S01]  /*6060*/  IMAD.MOV.U32 R8, RZ, RZ, 0x70 ;  /* 0x00000070ff087424 */ /* 0x000fe200078e00ff */
[----:B------:R3:W4:Y:S01]  /*6070*/  LDC.64 R14, c[0x4][R2] ;  /* 0x01000000020e7b82 */ /* 0x0007220000000a00 */
[----:B------:R-:W1:Y:S01]  /*6080*/  LDCU.64 UR6, c[0x4][0x88] ;  /* 0x01001100ff0677ac */ /* 0x000e620008000a00 */
[----:B------:R-:W-:Y:S01]  /*6090*/  IMAD.MOV.U32 R13, RZ, RZ, RZ ;  /* 0x000000ffff0d7224 */ /* 0x000fe200078e00ff */
[----:B------:R-:W1:Y:S01]  /*60a0*/  LDCU.64 UR4, c[0x4][0x8] ;  /* 0x01000100ff0477ac */ /* 0x000e620008000a00 */
[----:B--2---:R-:W-:Y:S01]  /*60b0*/  MOV R5, UR9 ;  /* 0x0000000900057c02 */ /* 0x004fe20008000f00 */
[----:B------:R-:W-:Y:S01]  /*60c0*/  IMAD.U32 R4, RZ, RZ, UR8 ;  /* 0x00000008ff047e24 */ /* 0x000fe2000f8e00ff */
[----:B-1----:R-:W-:Y:S01]  /*60d0*/  MOV R7, UR7 ;  /* 0x0000000700077c02 */ /* 0x002fe20008000f00 */
[----:B------:R-:W-:Y:S01]  /*60e0*/  IMAD.U32 R6, RZ, RZ, UR6 ;  /* 0x00000006ff067e24 */ /* 0x000fe2000f8e00ff */
[----:B------:R-:W-:Y:S01]  /*60f0*/  MOV R11, UR5 ;  /* 0x00000005000b7c02 */ /* 0x000fe20008000f00 */
[----:B------:R-:W-:Y:S02]  /*6100*/  IMAD.U32 R10, RZ, RZ, UR4 ;  /* 0x00000004ff0a7e24 */ /* 0x000fe4000f8e00ff */
[----:B------:R-:W-:Y:S07]  /*6110*/  LEPC R20, `(.L_x_103) ;  /* 0x000000001014794e */ /* 0x000fee0000000000 */
[----:B---345:R-:W-:Y:S05]  /*6120*/  CALL.ABS.NOINC R14 ;  /* 0x000000000e007343 */ /* 0x038fea0003c00000 */
.L_x_103:
[----:B------:R-:W1:Y:S01]  /*6130*/  LDCU.64 UR8, c[0x4][0x80] ;  /* 0x01001000ff0877ac */ /* 0x000e620008000a00 */
[----:B------:R-:W2:Y:S01]  /*6140*/  LDC.64 R2, c[0x4][R2] ;  /* 0x0100000002027b82 */ /* 0x000ea20000000a00 */
[----:B------:R-:W-:Y:S02]  /*6150*/  HFMA2 R12, -RZ, RZ, 0, 5.9604644775390625e-08 ;  /* 0x00000001ff0c7431 */ /* 0x000fe400000001ff */
[----:B------:R-:W-:Y:S02]  /*6160*/  IMAD.MOV.U32 R8, RZ, RZ, 0x70 ;  /* 0x00000070ff087424 */ /* 0x000fe400078e00ff */
[----:B------:R-:W-:Y:S01]  /*6170*/  IMAD.MOV.U32 R13, RZ, RZ, RZ ;  /* 0x000000ffff0d7224 */ /* 0x000fe200078e00ff */
[----:B------:R-:W3:Y:S01]  /*6180*/  LDCU.64 UR6, c[0x4][0x88] ;  /* 0x01001100ff0677ac */ /* 0x000ee20008000a00 */
[----:B------:R-:W4:Y:S01]  /*6190*/  LDCU.64 UR4, c[0x4][0x8] ;  /* 0x01000100ff0477ac */ /* 0x000f220008000a00 */
[----:B-1----:R-:W-:Y:S02]  /*61a0*/  MOV R4, UR8 ;  /* 0x0000000800047c02 */ /* 0x002fe40008000f00 */
[----:B------:R-:W-:Y:S02]  /*61b0*/  MOV R5, UR9 ;  /* 0x0000000900057c02 */ /* 0x000fe40008000f00 */
[----:B---3--:R-:W-:Y:S01]  /*61c0*/  MOV R7, UR7 ;  /* 0x0000000700077c02 */ /* 0x008fe20008000f00 */
[----:B------:R-:W-:Y:S01]  /*61d0*/  IMAD.U32 R6, RZ, RZ, UR6 ;  /* 0x00000006ff067e24 */ /* 0x000fe2000f8e00ff */
[----:B----4-:R-:W-:Y:S01]  /*61e0*/  MOV R11, UR5 ;  /* 0x00000005000b7c02 */ /* 0x010fe20008000f00 */
[----:B------:R-:W-:Y:S02]  /*61f0*/  IMAD.U32 R10, RZ, RZ, UR4 ;  /* 0x00000004ff0a7e24 */ /* 0x000fe4000f8e00ff */
[----:B------:R-:W-:Y:S07]  /*6200*/  LEPC R20, `(.L_x_102) ;  /* 0x000000001014794e */ /* 0x000fee0000000000 */
[----:B--2---:R-:W-:Y:S05]  /*6210*/  CALL.ABS.NOINC R2 ;  /* 0x0000000002007343 */ /* 0x004fea0003c00000 */
.L_x_102:
[----:B------:R-:W-:Y:S05]  /*6220*/  BSYNC.RECONVERGENT B6 ;  /* 0x0000000000067941 */ /* 0x000fea0003800200 */
.L_x_101:
[----:B------:R-:W-:Y:S02]  /*6230*/  R2UR UR6, R51 ;  /* 0x00000000330672ca */ /* 0x000fe400000e0000 */
[----:B------:R-:W-:Y:S02]  /*6240*/  R2UR UR5, R49 ;  /* 0x00000000310572ca */ /* 0x000fe400000e0000 */
[----:B------:R-:W-:Y:S02]  /*6250*/  R2UR UR4, R48 ;  /* 0x00000000300472ca */ /* 0x000fe400000e0000 */
[----:B------:R-:W-:Y:S02]  /*6260*/  ISETP.NE.U32.AND P4, PT, R42, RZ, PT ;  /* 0x000000ff2a00720c */ /* 0x000fe40003f85070 */
[----:B------:R-:W-:Y:S02]  /*6270*/  ISETP.NE.U32.AND P2, PT, RZ, UR54, PT ;  /* 0x00000036ff007c0c */ /* 0x000fe4000bf45070 */
[----:B------:R-:W-:Y:S02]  /*6280*/  ISETP.NE.AND.EX P4, PT, R43, RZ, PT, P4 ;  /* 0x000000ff2b00720c */ /* 0x000fe40003f85340 */
[----:B------:R-:W-:Y:S01]  /*6290*/  ISETP.NE.AND.EX P2, PT, RZ, UR55, PT, P2 ;  /* 0x00000037ff007c0c */ /* 0x000fe2000bf45320 */
[----:B------:R-:W-:Y:S02]  /*62a0*/  UISETP.NE.AND UP2, UPT, UR6, URZ, UPT ;  /* 0x000000ff0600728c */ /* 0x000fe4000bf45270 */
[----:B------:R-:W-:Y:S04]  /*62b0*/  UISETP.NE.U32.AND UP0, UPT, UR5, URZ, UPT ;  /* 0x000000ff0500728c */ /* 0x000fe8000bf05070 */
[----:B------:R-:W-:Y:S01]  /*62c0*/  UISETP.NE.AND.EX UP1, UPT, UR4, URZ, UPT, UP0 ;  /* 0x000000ff0400728c */ /* 0x000fe2000bf25300 */
[----:B------:R-:W-:Y:S01]  /*62d0*/  PLOP3.LUT P1, PT, PT, PT, UP2, 0x80, 0x8 ;  /* 0x000000000008781c */ /* 0x000fe20003f2f028 */
[----:B------:R-:W-:Y:S03]  /*62e0*/  UPLOP3.LUT UP0, UPT, UPT, UPT, UPT, 0x40, 0x4 ;  /* 0x000000000004789c */ /* 0x000fe60003f0e870 */
[----:B------:R-:W-:Y:S06]  /*62f0*/  @UP2 UPLOP3.LUT UP0, UPT, UPT, UPT, UP1, 0x80, 0x8 ;  /* 0x000000000008289c */ /* 0x000fec0003f0f010 */
[----:B------:R-:W-:Y:S01]  /*6300*/  PLOP3.LUT P0, PT, PT, PT, UP0, 0x80, 0x8 ;  /* 0x000000000008781c */ /* 0x000fe20003f0f008 */
[----:B------:R-:W-:Y:S01]  /*6310*/  @!UPT UIADD3 URZ, UPT, UPT, URZ, URZ, URZ ;  /* 0x000000fffffff290 */ /* 0x000fe2000fffe0ff */
[----:B------:R-:W-:Y:S11]  /*6320*/  BRA.U !UP1, `(.L_x_104) ;  /* 0x0000000109407547 */ /* 0x000ff6000b800000 */
[----:B------:R-:W-:Y:S01]  /*6330*/  UISETP.NE.U32.AND UP0, UPT, UR54, URZ, UPT ;  /* 0x000000ff3600728c */ /* 0x000fe2000bf05070 */
[----:B------:R-:W-:Y:S01]  /*6340*/  R2UR UR6, R49 ;  /* 0x00000000310672ca */ /* 0x000fe200000e0000 */
[----:B------:R-:W2:Y:S01]  /*6350*/  LDCU.64 UR8, c[0x0][0x358] ;  /* 0x00006b00ff0877ac */ /* 0x000ea20008000a00 */
[----:B------:R-:W-:Y:S02]  /*6360*/  HFMA2 R46, -RZ, RZ, 0, 5.9604644775390625e-08 ;  /* 0x00000001ff2e7431 */ /* 0x000fe400000001ff */
[----:B-1----:R-:W-:Y:S01]  /*6370*/  IMAD.MOV.U32 R0, RZ, RZ, 0x1 ;  /* 0x00000001ff007424 */ /* 0x002fe200078e00ff */
[----:B------:R-:W-:Y:S06]  /*6380*/  UISETP.NE.AND.EX UP0, UPT, UR55, URZ, UPT, UP0 ;  /* 0x000000ff3700728c */ /* 0x000fec000bf05300 */
[----:B------:R-:W-:Y:S05]  /*6390*/  PLOP3.LUT P3, PT, PT, PT, UP0, 0x80, 0x8 ;  /* 0x000000000008781c */ /* 0x000fea0003f6f008 */
[----:B------:R-:W1:Y:S01]  /*63a0*/  @UP0 LDCU.64 UR4, c[0x0][0x888] ;  /* 0x00011100ff0407ac */ /* 0x000e620008000a00 */
[----:B------:R-:W-:Y:S07]  /*63b0*/  @UP0 UIMAD UR6, UR36, UR6, URZ ;  /* 0x00000006240602a4 */ /* 0x000fee000f8e02ff */
[----:B------:R-:W-:Y:S01]  /*63c0*/  @!P3 PRMT R46, R0, 0x7610, R46 ;  /* 0x00007610002eb816 */ /* 0x000fe2000000002e */
[----:B-1----:R-:W-:Y:S06]  /*63d0*/  @UP0 UIMAD.WIDE UR4, UR6, 0x4, UR4 ;  /* 0x00000004060408a5 */ /* 0x002fec000f8e0204 */
[----:B------:R-:W-:Y:S02]  /*63e0*/  IMAD.U32 R2, RZ, RZ, UR4 ;  /* 0x00000004ff027e24 */ /* 0x000fe4000f8e00ff */
[----:B------:R-:W-:Y:S03]  /*63f0*/  IMAD.U32 R3, RZ, RZ, UR5 ;  /* 0x00000005ff037e24 */ /* 0x000fe6000f8e00ff */
[----:B------:R-:W1:Y:S02]  /*6400*/  @!UP0 LDCU UR4, c[0x0][0x880] ;  /* 0x00011000ff0487ac */ /* 0x000e640008000800 */
[----:B--2--5:R2:W5:Y:S02]  /*6410*/  @P3 LDG.E R27, desc[UR8][R2.64] ;  /* 0x00000008021b3981 */ /* 0x024564000c1e1900 */
[----:B-12---:R-:W-:Y:S02]  /*6420*/  @!P3 MOV R27, UR4 ;  /* 0x00000004001bbc02 */ /* 0x006fe40008000f00 */
.L_x_104:
[----:B------:R-:W-:Y:S05]  /*6430*/  @!P4 BRA `(.L_x_105) ;  /* 0x000000000024c947 */ /* 0x000fea0003800000 */
[----:B------:R-:W-:Y:S01]  /*6440*/  ISETP.NE.U32.AND P3, PT, R40, RZ, PT ;  /* 0x000000ff2800720c */ /* 0x000fe20003f65070 */
[----:B------:R-:W2:Y:S03]  /*6450*/  LDCU.64 UR4, c[0x0][0x358] ;  /* 0x00006b00ff0477ac */ /* 0x000ea60008000a00 */
[----:B------:R-:W-:Y:S11]  /*6460*/  ISETP.NE.AND.EX P3, PT, R41, RZ, PT, P3 ;  /* 0x000000ff2900720c */ /* 0x000ff60003f65330 */
[----:B------:R-:W-:Y:S02]  /*6470*/  @!UPT UIADD3 URZ, UPT, UPT, URZ, URZ, URZ ;  /* 0x000000fffffff290 */ /* 0x000fe4000fffe0ff */
[----:B------:R-:W3:Y:S01]  /*6480*/  @P3 LDC.64 R2, c[0x0][0x8a8] ;  /* 0x00022a00ff023b82 */ /* 0x000ee20000000a00 */
[----:B-1----:R-:W-:Y:S04]  /*6490*/  @P3 IMAD R0, R42, UR36, RZ ;  /* 0x000000242a003c24 */ /* 0x002fe8000f8e02ff */
[----:B---3--:R-:W-:Y:S05]  /*64a0*/  @P3 IMAD.WIDE R2, R0, 0x4, R2 ;  /* 0x0000000400023825 */ /* 0x008fea00078e0202 */
[----:B--2--5:R2:W5:Y:S02]  /*64b0*/  @P3 LDG.E R24, desc[UR4][R2.64] ;  /* 0x0000000402183981 */ /* 0x024564000c1e1900 */
[----:B--2---:R-:W3:Y:S02]  /*64c0*/  @!P3 LDC R24, c[0x0][0x8a0] ;  /* 0x00022800ff18bb82 */ /* 0x004ee40000000800 */
.L_x_105:
[----:B-----5:R-:W-:Y:S01]  /*64d0*/  FSETP.NEU.AND P3, PT, R27, RZ, PT ;  /* 0x000000ff1b00720b */ /* 0x020fe20003f6d000 */
[----:B------:R-:W-:Y:S01]  /*64e0*/  IMAD.SHL.U32 R56, R44, 0x2, RZ ;  /* 0x000000022c387824 */ /* 0x000fe200078e00ff */
[----:B------:R-:W-:Y:S01]  /*64f0*/  SEL R3, RZ, 0xffffffff, P2 ;  /* 0xffffffffff037807 */ /* 0x000fe20001000000 */
[----:B------:R-:W-:Y:S01]  /*6500*/  BSSY B1, `(.L_x_106) ;  /* 0x0000034000017945 */ /* 0x000fe20003800000 */
[----:B------:R-:W-:Y:S01]  /*6510*/  @P1 LOP3.LUT P2, RZ, R46, 0xff, RZ, 0xc0, !PT ;  /* 0x000000ff2eff1812 */ /* 0x000fe2000784c0ff */
[----:B------:R-:W-:Y:S01]  /*6520*/  IMAD.MOV.U32 R63, RZ, RZ, 0x1 ;  /* 0x00000001ff3f7424 */ /* 0x000fe200078e00ff */
[----:B-1----:R-:W-:Y:S01]  /*6530*/  @P1 SEL R0, RZ, 0xffffffff, P3 ;  /* 0xffffffffff001807 */ /* 0x002fe20001800000 */
[C---:B------:R-:W-:Y:S01]  /*6540*/  IMAD R25, R22.reuse, 0x40, R23 ;  /* 0x0000004016197824 */ /* 0x040fe200078e0217 */
[----:B------:R-:W-:Y:S01]  /*6550*/  LOP3.LUT R59, R59, 0x1, RZ, 0x3c, !PT ;  /* 0x000000013b3b7812 */ /* 0x000fe200078e3cff */
[----:B------:R-:W-:Y:S01]  /*6560*/  IMAD.MOV.U32 R26, RZ, RZ, RZ ;  /* 0x000000ffff1a7224 */ /* 0x000fe200078e00ff */
[C---:B------:R-:W-:Y:S02]  /*6570*/  @P0 SEL R0, R3.reuse, R0, !P2 ;  /* 0x0000000003000207 */ /* 0x040fe40005000000 */
[----:B------:R-:W-:Y:S02]  /*6580*/  CS2R R38, SRZ ;  /* 0x0000000000267805 */ /* 0x000fe4000001ff00 */
[----:B------:R-:W-:Y:S02]  /*6590*/  LEA R53, R22, UR43, 0x3 ;  /* 0x0000002b16357c11 */ /* 0x000fe4000f8e18ff */
[----:B------:R-:W-:Y:S02]  /*65a0*/  CS2R R36, SRZ ;  /* 0x0000000000247805 */ /* 0x000fe4000001ff00 */
[----:B------:R-:W-:Y:S02]  /*65b0*/  @P1 LOP3.LUT R0, R0, 0x1, RZ, 0xc0, !PT ;  /* 0x0000000100001812 */ /* 0x000fe400078ec0ff */
[----:B------:R-:W-:Y:S02]  /*65c0*/  CS2R R30, SRZ ;  /* 0x00000000001e7805 */ /* 0x000fe4000001ff00 */
[----:B------:R-:W-:Y:S02]  /*65d0*/  PLOP3.LUT P2, PT, PT, PT, UP1, 0x80, 0x8 ;  /* 0x000000000008781c */ /* 0x000fe40003f4f018 */
[----:B------:R-:W-:Y:S02]  /*65e0*/  CS2R R28, SRZ ;  /* 0x00000000001c7805 */ /* 0x000fe4000001ff00 */
[----:B------:R-:W-:Y:S01]  /*65f0*/  ISETP.NE.U32.OR P6, PT, R0, 0x1, !P1 ;  /* 0x000000010000780c */ /* 0x000fe20004fc5470 */
[----:B------:R-:W-:Y:S01]  /*6600*/  VIADD R62, R56, UR43 ;  /* 0x0000002b383e7c36 */ /* 0x000fe20008000000 */
[----:B------:R-:W-:Y:S02]  /*6610*/  LOP3.LUT P4, R54, R46, 0xff, RZ, 0xc0, !PT ;  /* 0x000000ff2e367812 */ /* 0x000fe4000788c0ff */
[----:B------:R-:W-:Y:S02]  /*6620*/  SEL R2, RZ, 0xffffffff, P3 ;  /* 0xffffffffff027807 */ /* 0x000fe40001800000 */
[----:B------:R-:W-:Y:S03]  /*6630*/  P2R R61, PR, RZ, 0x40 ;  /* 0x00000040ff3d7803 */ /* 0x000fe60000000000 */
[----:B------:R-:W-:Y:S04]  /*6640*/  @P2 SEL R2, R3, R2, !P4 ;  /* 0x0000000203022207 */ /* 0x000fe80006000000 */
[----:B------:R-:W-:Y:S02]  /*6650*/  @P6 SHF.L.U32 R0, R59, 0x1f, RZ ;  /* 0x0000001f3b006819 */ /* 0x000fe400000006ff */
[----:B------:R-:W-:Y:S02]  /*6660*/  LOP3.LUT R2, R2, 0x1, RZ, 0xc0, !PT ;  /* 0x0000000102027812 */ /* 0x000fe400078ec0ff */
[----:B------:R1:W2:Y:S02]  /*6670*/  @P6 SYNCS.PHASECHK.TRANS64.TRYWAIT P1, [UR43+0x20], R0 ;  /* 0x00002000ff0065a7 */ /* 0x0002a4000802112b */
[----:B------:R-:W-:Y:S04]  /*6680*/  ISETP.NE.U32.AND P5, PT, R2, 0x1, PT ;  /* 0x000000010200780c */ /* 0x000fe80003fa5070 */
[----:B------:R-:W-:Y:S02]  /*6690*/  P2R R64, PR, RZ, 0x20 ;  /* 0x00000020ff407803 */ /* 0x000fe40000000000 */
[----:B-1----:R-:W-:Y:S04]  /*66a0*/  SHF.L.U32 R0, R58, 0x1f, RZ ;  /* 0x0000001f3a007819 */ /* 0x002fe800000006ff */
[----:B------:R1:W4:Y:S01]  /*66b0*/  SYNCS.PHASECHK.TRANS64.TRYWAIT P0, [R53+URZ+0x90], R0 ;  /* 0x00009000350075a7 */ /* 0x00032200080011ff */
[----:B--2---:R-:W-:Y:S01]  /*66c0*/  @P6 SEL R63, RZ, 0x1, !P1 ;  /* 0x00000001ff3f6807 */ /* 0x004fe20004800000 */
[----:B-1----:R-:W-:Y:S06]  /*66d0*/  @!P6 BRA `(.L_x_107) ;  /* 0x000000000058e947 */ /* 0x002fec0003800000 */
[C---:B------:R-:W-:Y:S01]  /*66e0*/  VIADD R2, R62.reuse, 0x200 ;  /* 0x000002003e027836 */ /* 0x040fe20000000000 */
[----:B------:R-:W-:Y:S01]  /*66f0*/  LOP3.LUT P6, RZ, R45, 0x40, RZ, 0xc0, !PT ;  /* 0x000000402dff7812 */ /* 0x000fe200078cc0ff */
[----:B------:R-:W-:Y:S01]  /*6700*/  BSSY B0, `(.L_x_108) ;  /* 0x000000e000007945 */ /* 0x000fe20003800000 */
[----:B------:R-:W-:Y:S01]  /*6710*/  ISETP.NE.AND P2, PT, R63, RZ, PT ;  /* 0x000000ff3f00720c */ /* 0x000fe20003f45270 */
[----:B------:R-:W-:Y:S01]  /*6720*/  @P5 VIADD R4, R62, 0x210 ;  /* 0x000002103e045836 */ /* 0x000fe20000000000 */
[----:B------:R-:W-:Y:S01]  /*6730*/  PLOP3.LUT P1, PT, PT, PT, PT, 0x8, 0x80 ;  /* 0x000000000080781c */ /* 0x000fe20003f2e170 */
[----:B------:R-:W-:Y:S01]  /*6740*/  IMAD.MOV.U32 R39, RZ, RZ, RZ ;  /* 0x000000ffff277224 */ /* 0x000fe200078e00ff */
[----:B------:R-:W-:Y:S02]  /*6750*/  @P5 PLOP3.LUT P1, PT, P6, PT, PT, 0x80, 0x8 ;  /* 0x000000000008581c */ /* 0x000fe4000372f070 */
[----:B------:R-:W-:Y:S02]  /*6760*/  CS2R R36, SRZ ;  /* 0x0000000000247805 */ /* 0x000fe4000001ff00 */
[----:B------:R-:W-:Y:S02]  /*6770*/  CS2R R30, SRZ ;  /* 0x00000000001e7805 */ /* 0x000fe4000001ff00 */
[----:B------:R-:W-:Y:S07]  /*6780*/  CS2R R28, SRZ ;  /* 0x00000000001c7805 */ /* 0x000fee000001ff00 */
[----:B------:R-:W-:Y:S01]  /*6790*/  @P1 VIADD R4, R2, 0xfffffff0 ;  /* 0xfffffff002041836 */ /* 0x000fe20000000000 */
[----:B------:R-:W-:Y:S06]  /*67a0*/  @P2 BRA `(.L_x_109) ;  /* 0x00000000000c2947 */ /* 0x000fec0003800000 */
[----:B------:R-:W-:Y:S04]  /*67b0*/  SHF.L.U32 R3, R59, 0x1f, RZ ;  /* 0x0000001f3b037819 */ /* 0x000fe800000006ff */
[----:B------:R-:W1:Y:S02]  /*67c0*/  SYNCS.PHASECHK.TRANS64.TRYWAIT P1, [UR43+0x20], R3 ;  /* 0x00002003ff0075a7 */ /* 0x000e64000802112b */
[----:B-1----:R-:W-:Y:S05]  /*67d0*/  @!P1 BRA `(.L_x_110) ;  /* 0x00000030001c9947 */ /* 0x002fea0003800000 */
.L_x_109:
[----:B------:R-:W-:Y:S05]  /*67e0*/  BSYNC B0 ;  /* 0x0000000000007941 */ /* 0x000fea0003800000 */
.L_x_108:
[----:B------:R-:W-:Y:S01]  /*67f0*/  ISETP.NE.AND P1, PT, R64, RZ, PT ;  /* 0x000000ff4000720c */ /* 0x000fe20003f25270 */
[----:B------:R-:W-:Y:S11]  /*6800*/  HFMA2 R26, -RZ, RZ, 0, 5.9604644775390625e-08 ;  /* 0x00000001ff1a7431 */ /* 0x000ff600000001ff */
[----:B------:R-:W-:Y:S01]  /*6810*/  @!UPT UIADD3 URZ, UPT, UPT, URZ, URZ, URZ ;  /* 0x000000fffffff290 */ /* 0x000fe2000fffe0ff */
[----:B------:R2:W1:Y:S04]  /*6820*/  @P1 LDS.128 R36, [R4] ;  /* 0x0000000004241984 */ /* 0x0004680000000c00 */
[----:B------:R2:W1:Y:S02]  /*6830*/  @P1 LDS.128 R28, [R56+UR43+0x200] ;  /* 0x0002002b381c1984 */ /* 0x0004640008000c00 */
.L_x_107:
[----:B------:R-:W-:Y:S05]  /*6840*/  BSYNC B1 ;  /* 0x0000000000017941 */ /* 0x000fea0003800000 */
.L_x_106:
[----:B-1----:R-:W-:Y:S04]  /*6850*/  SHF.R.U32.HI R2, RZ, 0x15, R25 ;  /* 0x00000015ff027819 */ /* 0x002fe80000011619 */
[----:B------:R-:W-:Y:S01]  /*6860*/  LOP3.LUT P1, RZ, R2, 0x3, R47, 0x48, !PT ;  /* 0x0000000302ff7812 */ /* 0x000fe2000782482f */
[----:B------:R-:W-:Y:S01]  /*6870*/  @!UPT UIADD3 URZ, UPT, UPT, URZ, URZ, URZ ;  /* 0x000000fffffff290 */ /* 0x000fe2000fffe0ff */
[----:B----4-:R-:W-:Y:S11]  /*6880*/  @P0 BRA `(.L_x_111) ;  /* 0x0000000000080947 */ /* 0x010ff60003800000 */
[----:B------:R-:W1:Y:S02]  /*6890*/  SYNCS.PHASECHK.TRANS64.TRYWAIT P0, [R53+URZ+0x90], R0 ;  /* 0x00009000350075a7 */ /* 0x000e6400080011ff */
[----:B-1----:R-:W-:Y:S05]  /*68a0*/  @!P0 BRA `(.L_x_112) ;  /* 0x0000003000008947 */ /* 0x002fea0003800000 */
.L_x_111:
[----:B------:R-:W-:Y:S05]  /*68b0*/  @!P1 BRA `(.L_x_113) ;  /* 0x0000000000409947 */ /* 0x000fea0003800000 */
[----:B------:R-:W4:Y:S01]  /*68c0*/  LDCU.64 UR8, c[0x4][0x70] ;  /* 0x01000e00ff0877ac */ /* 0x000f220008000a00 */
[----:B------:R-:W-:Y:S01]  /*68d0*/  MOV R3, 0x0 ;  /* 0x0000000000037802 */ /* 0x000fe20000000f00 */
[----:B------:R-:W-:Y:S02]  /*68e0*/  HFMA2 R12, -RZ, RZ, 0, 5.9604644775390625e-08 ;  /* 0x00000001ff0c7431 */ /* 0x000fe400000001ff */
[----:B------:R-:W-:Y:S02]  /*68f0*/  IMAD.MOV.U32 R8, RZ, RZ, 0x192 ;  /* 0x00000192ff087424 */ /* 0x000fe400078e00ff */
[----:B------:R-:W-:Y:S01]  /*6900*/  IMAD.MOV.U32 R13, RZ, RZ, RZ ;  /* 0x000000ffff0d7224 */ /* 0x000fe200078e00ff */
[----:B------:R-:W5:Y:S01]  /*6910*/  LDCU.64 UR6, c[0x4][0x78] ;  /* 0x01000f00ff0677ac */ /* 0x000f620008000a00 */
[----:B------:R-:W1:Y:S01]  /*6920*/  LDC.64 R2, c[0x4][R3] ;  /* 0x0100000003027b82 */ /* 0x000e620000000a00 */
[----:B------:R-:W3:Y:S01]  /*6930*/  LDCU.64 UR4, c[0x4][0x10] ;  /* 0x01000200ff0477ac */ /* 0x000ee20008000a00 */
[----:B----4-:R-:W-:Y:S01]  /*6940*/  MOV R5, UR9 ;  /* 0x0000000900057c02 */ /* 0x010fe20008000f00 */
[----:B--2---:R-:W-:Y:S01]  /*6950*/  IMAD.U32 R4, RZ, RZ, UR8 ;  /* 0x00000008ff047e24 */ /* 0x004fe2000f8e00ff */
[----:B-----5:R-:W-:Y:S01]  /*6960*/  MOV R7, UR7 ;  /* 0x0000000700077c02 */ /* 0x020fe20008000f00 */
[----:B------:R-:W-:Y:S01]  /*6970*/  IMAD.U32 R6, RZ, RZ, UR6 ;  /* 0x00000006ff067e24 */ /* 0x000fe2000f8e00ff */
[----:B---3--:R-:W-:Y:S01]  /*6980*/  MOV R11, UR5 ;  /* 0x00000005000b7c02 */ /* 0x008fe20008000f00 */
[----:B------:R-:W-:Y:S02]  /*6990*/  IMAD.U32 R10, RZ, RZ, UR4 ;  /* 0x00000004ff0a7e24 */ /* 0x000fe4000f8e00ff */
[----:B------:R-:W-:Y:S07]  /*69a0*/  LEPC R20, `(.L_x_113) ;  /* 0x000000001014794e */ /* 0x000fee0000000000 */
[----:B-1----:R-:W-:Y:S05]  /*69b0*/  CALL.ABS.NOINC R2 ;  /* 0x0000000002007343 */ /* 0x002fea0003c00000 */
.L_x_113:
[----:B------:R-:W-:Y:S05]  /*69c0*/  WARPSYNC.ALL ;  /* 0x0000000000007948 */ /* 0x000fea0003800000 */
[----:B------:R-:W-:Y:S01]  /*69d0*/  R2UR UR4, R25 ;  /* 0x00000000190472ca */ /* 0x000fe200000e0000 */
[--C-:B------:R-:W-:Y:S01]  /*69e0*/  HADD2.F32 R3, -RZ, R28.reuse.H0_H0 ;  /* 0x2000001cff037230 */ /* 0x100fe20000004100 */
[----:B------:R-:W-:Y:S01]  /*69f0*/  MOV R65, 0x10 ;  /* 0x0000001000417802 */ /* 0x000fe20000000f00 */
[--C-:B------:R-:W-:Y:S01]  /*6a00*/  HADD2.F32 R20, -RZ, R29.reuse.H0_H0 ;  /* 0x2000001dff147230 */ /* 0x100fe20000004100 */
[----:B------:R-:W-:Y:S01]  /*6a10*/  LOP3.LUT P6, RZ, R45, 0x40, RZ, 0xc0, !PT ;  /* 0x000000402dff7812 */ /* 0x000fe200078cc0ff */
[----:B------:R-:W-:Y:S01]  /*6a20*/  HADD2.F32 R21, -RZ, R29.H1_H1 ;  /* 0x3000001dff157230 */ /* 0x000fe20000004100 */
[----:B------:R-:W-:Y:S01]  /*6a30*/  ISETP.NE.AND P0, PT, R60, RZ, PT ;  /* 0x000000ff3c00720c */ /* 0x000fe20003f05270 */
[----:B------:R-:W-:Y:S01]  /*6a40*/  BSSY.RECONVERGENT B0, `(.L_x_114) ;  /* 0x0000052000007945 */ /* 0x000fe20003800200 */
[----:B------:R-:W-:Y:S04]  /*6a50*/  SEL R65, R65, 0xfffffff0, !P6 ;  /* 0xfffffff041417807 */ /* 0x000fe80007000000 */
[----:B------:R-:W-:Y:S01]  /*6a60*/  IADD3 R62, PT, PT, R62, R65, RZ ;  /* 0x000000413e3e7210 */ /* 0x000fe20007ffe0ff */
[----:B--2---:R-:W1:Y:S02]  /*6a70*/  LDTM.x16 R4, tmem[UR4] ;  /* 0x00000004000479ee */ /* 0x004e640008240000 */
[C---:B-1-3--:R-:W-:Y:S01]  /*6a80*/  FMUL R0, R24.reuse, R4 ;  /* 0x0000000418007220 */ /* 0x04afe20000400000 */
[----:B------:R-:W-:Y:S02]  /*6a90*/  HADD2.F32 R4, -RZ, R28.H1_H1 ;  /* 0x3000001cff047230 */ /* 0x000fe40000004100 */
[C---:B------:R-:W-:Y:S01]  /*6aa0*/  FMUL R2, R24.reuse, R5 ;  /* 0x0000000518027220 */ /* 0x040fe20000400000 */
[C---:B------:R-:W-:Y:S01]  /*6ab0*/  FMUL R7, R24.reuse, R7 ;  /* 0x0000000718077220 */ /* 0x040fe20000400000 */
[C---:B------:R-:W-:Y:S01]  /*6ac0*/  FFMA R0, R27.reuse, R3, R0 ;  /* 0x000000031b007223 */ /* 0x040fe20000000000 */
[C---:B------:R-:W-:Y:S01]  /*6ad0*/  FMUL R3, R24.reuse, R6 ;  /* 0x0000000618037220 */ /* 0x040fe20000400000 */
[C---:B------:R-:W-:Y:S01]  /*6ae0*/  FFMA R2, R27.reuse, R4, R2 ;  /* 0x000000041b027223 */ /* 0x040fe20000000002 */
[C---:B------:R-:W-:Y:S01]  /*6af0*/  FMUL R4, R24.reuse, R8 ;  /* 0x0000000818047220 */ /* 0x040fe20000400000 */
[C---:B------:R-:W-:Y:S01]  /*6b00*/  FMUL R8, R24.reuse, R12 ;  /* 0x0000000c18087220 */ /* 0x040fe20000400000 */
[----:B------:R-:W-:Y:S01]  /*6b10*/  FMUL R12, R24, R16 ;  /* 0x00000010180c7220 */ /* 0x000fe20000400000 */
[--C-:B------:R-:W-:Y:S01]  /*6b20*/  HADD2.F32 R16, -RZ, R30.reuse.H0_H0 ;  /* 0x2000001eff107230 */ /* 0x100fe20000004100 */
[----:B------:R-:W-:Y:S01]  /*6b30*/  F2FP.F16.F32.PACK_AB R32, R2, R0 ;  /* 0x000000000220723e */ /* 0x000fe200000000ff */
[----:B------:R-:W-:Y:S02]  /*6b40*/  HADD2.F32 R0, -RZ, R30.H1_H1 ;  /* 0x3000001eff007230 */ /* 0x000fe40000004100 */
[C---:B------:R-:W-:Y:S01]  /*6b50*/  FMUL R5, R24.reuse, R9 ;  /* 0x0000000918057220 */ /* 0x040fe20000400000 */
[C---:B------:R-:W-:Y:S01]  /*6b60*/  FFMA R3, R27.reuse, R20, R3 ;  /* 0x000000141b037223 */ /* 0x040fe20000000003 */
[C---:B------:R-:W-:Y:S01]  /*6b70*/  FFMA R7, R27.reuse, R21, R7 ;  /* 0x000000151b077223 */ /* 0x040fe20000000007 */
[--C-:B------:R-:W-:Y:S02]  /*6b80*/  HADD2.F32 R2, -RZ, R31.reuse.H0_H0 ;  /* 0x2000001fff027230 */ /* 0x100fe40000004100 */
[C---:B------:R-:W-:Y:S01]  /*6b90*/  FFMA R4, R27.reuse, R16, R4 ;  /* 0x000000101b047223 */ /* 0x040fe20000000004 */
[C---:B------:R-:W-:Y:S01]  /*6ba0*/  FMUL R6, R24.reuse, R10 ;  /* 0x0000000a18067220 */ /* 0x040fe20000400000 */
[C---:B------:R-:W-:Y:S01]  /*6bb0*/  FFMA R5, R27.reuse, R0, R5 ;  /* 0x000000001b057223 */ /* 0x040fe20000000005 */
[----:B------:R-:W-:Y:S02]  /*6bc0*/  HADD2.F32 R16, -RZ, R31.H1_H1 ;  /* 0x3000001fff107230 */ /* 0x000fe40000004100 */
[C---:B------:R-:W-:Y:S01]  /*6bd0*/  FMUL R11, R24.reuse, R11 ;  /* 0x0000000b180b7220 */ /* 0x040fe20000400000 */
[--C-:B------:R-:W-:Y:S02]  /*6be0*/  HADD2.F32 R0, -RZ, R36.reuse.H0_H0 ;  /* 0x20000024ff007230 */ /* 0x100fe40000004100 */
[----:B------:R-:W-:Y:S01]  /*6bf0*/  FFMA R6, R27, R2, R6 ;  /* 0x000000021b067223 */ /* 0x000fe20000000006 */
[----:B------:R-:W-:Y:S01]  /*6c00*/  F2FP.F16.F32.PACK_AB R33, R7, R3 ;  /* 0x000000030721723e */ /* 0x000fe200000000ff */
[----:B------:R-:W-:Y:S02]  /*6c10*/  HADD2.F32 R2, -RZ, R36.H1_H1 ;  /* 0x30000024ff027230 */ /* 0x000fe40000004100 */
[C---:B------:R-:W-:Y:S01]  /*6c20*/  FFMA R11, R27.reuse, R16, R11 ;  /* 0x000000101b0b7223 */ /* 0x040fe2000000000b */
[C---:B------:R-:W-:Y:S01]  /*6c30*/  FMUL R9, R24.reuse, R13 ;  /* 0x0000000d18097220 */ /* 0x040fe20000400000 */
[--C-:B------:R-:W-:Y:S02]  /*6c40*/  HADD2.F32 R3, -RZ, R37.reuse.H0_H0 ;  /* 0x20000025ff037230 */ /* 0x100fe40000004100 */
[C---:B------:R-:W-:Y:S01]  /*6c50*/  FFMA R8, R27.reuse, R0, R8 ;  /* 0x000000001b087223 */ /* 0x040fe20000000008 */
[C---:B------:R-:W-:Y:S01]  /*6c60*/  FMUL R10, R24.reuse, R14 ;  /* 0x0000000e180a7220 */ /* 0x040fe20000400000 */
[----:B------:R-:W-:Y:S02]  /*6c70*/  HADD2.F32 R0, -RZ, R37.H1_H1 ;  /* 0x30000025ff007230 */ /* 0x000fe40000004100 */
[C---:B------:R-:W-:Y:S01]  /*6c80*/  FMUL R15, R24.reuse, R15 ;  /* 0x0000000f180f7220 */ /* 0x040fe20000400000 */
[C---:B------:R-:W-:Y:S01]  /*6c90*/  FFMA R9, R27.reuse, R2, R9 ;  /* 0x000000021b097223 */ /* 0x040fe20000000009 */
[----:B------:R-:W-:Y:S01]  /*6ca0*/  FFMA R10, R27, R3, R10 ;  /* 0x000000031b0a7223 */ /* 0x000fe2000000000a */
[--C-:B------:R-:W-:Y:S01]  /*6cb0*/  HADD2.F32 R2, -RZ, R38.reuse.H0_H0 ;  /* 0x20000026ff027230 */ /* 0x100fe20000004100 */
[----:B------:R-:W-:Y:S01]  /*6cc0*/  F2FP.F16.F32.PACK_AB R34, R5, R4 ;  /* 0x000000040522723e */ /* 0x000fe200000000ff */
[----:B------:R-:W-:Y:S02]  /*6cd0*/  HADD2.F32 R3, -RZ, R38.H1_H1 ;  /* 0x30000026ff037230 */ /* 0x000fe40000004100 */
[----:B------:R-:W-:Y:S01]  /*6ce0*/  FFMA R15, R27, R0, R15 ;  /* 0x000000001b0f7223 */ /* 0x000fe2000000000f */
[C---:B------:R-:W-:Y:S01]  /*6cf0*/  FMUL R13, R24.reuse, R17 ;  /* 0x00000011180d7220 */ /* 0x040fe20000400000 */
[--C-:B------:R-:W-:Y:S02]  /*6d00*/  HADD2.F32 R4, -RZ, R39.reuse.H0_H0 ;  /* 0x20000027ff047230 */ /* 0x100fe40000004100 */
[C---:B------:R-:W-:Y:S01]  /*6d10*/  FMUL R14, R24.reuse, R18 ;  /* 0x00000012180e7220 */ /* 0x040fe20000400000 */
[----:B------:R-:W-:Y:S02]  /*6d20*/  HADD2.F32 R0, -RZ, R39.H1_H1 ;  /* 0x30000027ff007230 */ /* 0x000fe40000004100 */
[----:B------:R-:W-:Y:S01]  /*6d30*/  FMUL R19, R24, R19 ;  /* 0x0000001318137220 */ /* 0x000fe20000400000 */
[----:B------:R-:W-:Y:S01]  /*6d40*/  F2FP.F16.F32.PACK_AB R35, R11, R6 ;  /* 0x000000060b23723e */ /* 0x000fe200000000ff */
[C---:B------:R-:W-:Y:S01]  /*6d50*/  FFMA R12, R27.reuse, R2, R12 ;  /* 0x000000021b0c7223 */ /* 0x040fe2000000000c */
[C---:B------:R-:W-:Y:S01]  /*6d60*/  FFMA R13, R27.reuse, R3, R13 ;  /* 0x000000031b0d7223 */ /* 0x040fe2000000000d */
[C---:B------:R-:W-:Y:S01]  /*6d70*/  FFMA R14, R27.reuse, R4, R14 ;  /* 0x000000041b0e7223 */ /* 0x040fe2000000000e */
[----:B------:R-:W-:Y:S01]  /*6d80*/  FFMA R19, R27, R0, R19 ;  /* 0x000000001b137223 */ /* 0x000fe20000000013 */
[----:B------:R1:W-:Y:S01]  /*6d90*/  STS.128 [R56+UR43+0x200], R32 ;  /* 0x0002002038007988 */ /* 0x0003e20008000c2b */
[----:B------:R-:W-:Y:S02]  /*6da0*/  F2FP.F16.F32.PACK_AB R8, R9, R8 ;  /* 0x000000080908723e */ /* 0x000fe400000000ff */
[----:B------:R-:W-:Y:S02]  /*6db0*/  F2FP.F16.F32.PACK_AB R9, R15, R10 ;  /* 0x0000000a0f09723e */ /* 0x000fe400000000ff */
[----:B------:R-:W-:Y:S02]  /*6dc0*/  F2FP.F16.F32.PACK_AB R10, R13, R12 ;  /* 0x0000000c0d0a723e */ /* 0x000fe400000000ff */
[----:B------:R-:W-:Y:S05]  /*6dd0*/  F2FP.F16.F32.PACK_AB R11, R19, R14 ;  /* 0x0000000e130b723e */ /* 0x000fea00000000ff */
[----:B------:R1:W-:Y:S01]  /*6de0*/  STS.128 [R62+0x200], R8 ;  /* 0x000200083e007388 */ /* 0x0003e20000000c00 */
[----:B------:R-:W-:Y:S01]  /*6df0*/  @!PT LDS RZ, [RZ] ;  /* 0x00000000fffff984 */ /* 0x000fe20000000800 */
[----:B------:R-:W-:Y:S01]  /*6e00*/  @!PT LDS RZ, [RZ] ;  /* 0x00000000fffff984 */ /* 0x000fe20000000800 */
[----:B------:R-:W-:Y:S01]  /*6e10*/  @!PT LDS RZ, [RZ] ;  /* 0x00000000fffff984 */ /* 0x000fe20000000800 */
[----:B------:R-:W-:Y:S01]  /*6e20*/  @!PT LDS RZ, [RZ] ;  /* 0x00000000fffff984 */ /* 0x000fe20000000800 */
[----:B------:R2:W-:Y:S07]  /*6e30*/  MEMBAR.ALL.CTA ;  /* 0x0000000000007992 */ /* 0x0005ee0000008000 */
[----:B--2---:R-:W2:Y:S02]  /*6e40*/  FENCE.VIEW.ASYNC.S ;  /* 0x00000000000073c6 */ /* 0x004ea40000000000 */
[----:B--2---:R-:W-:Y:S06]  /*6e50*/  BAR.SYNC.DEFER_BLOCKING 0x1, 0x80 ;  /* 0x0042000000007b1d */ /* 0x004fec0000010000 */
[----:B------:R-:W-:Y:S05]  /*6e60*/  @P0 BRA `(.L_x_115) ;  /* 0x00000000003c0947 */ /* 0x000fea0003800000 */
[----:B------:R-:W2:Y:S01]  /*6e70*/  LDCU.64 UR6, c[0x0][0x348] ;  /* 0x00006900ff0677ac */ /* 0x000ea20008000a00 */
[----:B------:R-:W-:Y:S01]  /*6e80*/  UIADD3 UR4, UPT, UPT, UR43, 0x200, URZ ;  /* 0x000002002b047890 */ /* 0x000fe2000fffe0ff */
[----:B------:R-:W-:Y:S01]  /*6e90*/  UMOV UR51, UR36 ;  /* 0x0000002400337c82 */ /* 0x000fe20008000000 */
[----:B------:R-:W-:Y:S02]  /*6ea0*/  UIADD3 UR9, UPT, UPT, UR49, 0x40, URZ ;  /* 0x0000004031097890 */ /* 0x000fe4000fffe0ff */
[----:B------:R-:W-:Y:S02]  /*6eb0*/  UIADD3 UR8, UPT, UPT, UR43, 0xa00, URZ ;  /* 0x00000a002b087890 */ /* 0x000fe4000fffe0ff */
[----:B------:R-:W-:Y:S01]  /*6ec0*/  MOV R52, UR4 ;  /* 0x0000000400347c02 */ /* 0x000fe20008000f00 */
[----:B------:R-:W-:Y:S01]  /*6ed0*/  UMOV UR10, UR50 ;  /* 0x00000032000a7c82 */ /* 0x000fe20008000000 */
[----:B------:R-:W-:Y:S02]  /*6ee0*/  UMOV UR11, UR36 ;  /* 0x00000024000b7c82 */ /* 0x000fe40008000000 */
[----:B------:R-:W-:Y:S01]  /*6ef0*/  R2UR UR48, R52 ;  /* 0x00000000343072ca */ /* 0x000fe200000e0000 */
[----:B--2---:R-:W-:Y:S04]  /*6f00*/  UIADD3 UR4, UP0, UPT, UR6, 0x680, URZ ;  /* 0x0000068006047890 */ /* 0x004fe8000ff1e0ff */
[----:B------:R-:W-:Y:S09]  /*6f10*/  UIADD3.X UR5, UPT, UPT, URZ, UR7, URZ, UP0, !UPT ;  /* 0x00000007ff057290 */ /* 0x000ff200087fe4ff */
[----:B------:R2:W-:Y:S01]  /*6f20*/  UTMASTG.3D [UR48], [UR4] ;  /* 0x00000030040073b5 */ /* 0x0005e20008010000 */
[----:B------:R2:W-:Y:S01]  /*6f30*/  UTMASTG.3D [UR8], [UR4] ;  /* 0x00000008040073b5 */ /* 0x0005e20008010000 */
[----:B------:R0:W-:Y:S01]  /*6f40*/  UTMACMDFLUSH ;  /* 0x00000000000079b7 */ /* 0x0001e20000000000 */
[----:B--2---:R-:W-:Y:S04]  /*6f50*/  DEPBAR.LE SB0, 0x1 ;  /* 0x000080400000791a */ /* 0x004fe80000000000 */
.L_x_115:
[----:B------:R-:W-:Y:S05]  /*6f60*/  BSYNC.RECONVERGENT B0 ;  /* 0x0000000000007941 */ /* 0x000fea0003800200 */
.L_x_114:
[----:B------:R-:W-:Y:S01]  /*6f70*/  BAR.SYNC.DEFER_BLOCKING 0x1, 0x80 ;  /* 0x0042000000007b1d */ /* 0x000fe20000010000 */
[----:B------:R-:W-:Y:S01]  /*6f80*/  ISETP.NE.AND P1, PT, R61, RZ, PT ;  /* 0x000000ff3d00720c */ /* 0x000fe20003f25270 */
[----:B------:R-:W-:Y:S01]  /*6f90*/  UISETP.NE.AND UP0, UPT, UR52, URZ, UPT ;  /* 0x000000ff3400728c */ /* 0x000fe2000bf05270 */
[----:B------:R-:W-:Y:S11]  /*6fa0*/  LEA R2, R26, UR43, 0x3 ;  /* 0x0000002b1a027c11 */ /* 0x000ff6000f8e18ff */
[----:B------:R-:W-:Y:S01]  /*6fb0*/  @P1 SHF.L.U32 R3, R59, 0x1f, RZ ;  /* 0x0000001f3b031819 */ /* 0x000fe200000006ff */
[----:B------:R-:W-:Y:S06]  /*6fc0*/  BRA.U !UP0, `(.L_x_116) ;  /* 0x0000000108247547 */ /* 0x000fec000b800000 */
[----:B------:R-:W-:Y:S01]  /*6fd0*/  IMAD.U32 R4, RZ, RZ, UR46 ;  /* 0x0000002eff047e24 */ /* 0x000fe2000f8e00ff */
[----:B------:R-:W-:Y:S01]  /*6fe0*/  MOV R0, UR47 ;  /* 0x0000002f00007c02 */ /* 0x000fe20008000f00 */
[----:B------:R-:W-:Y:S03]  /*6ff0*/  UIADD3 UR4, UPT, UPT, UR46, 0x1, URZ ;  /* 0x000000012e047890 */ /* 0x000fe6000fffe0ff */
[----:B------:R-:W-:Y:S01]  /*7000*/  @P1 LEA R4, R4, UR43, 0x3 ;  /* 0x0000002b04041c11 */ /* 0x000fe2000f8e18ff */
[----:B------:R-:W-:Y:S04]  /*7010*/  UISETP.NE.AND UP0, UPT, UR4, 0x4, UPT ;  /* 0x000000040400788c */ /* 0x000fe8000bf05270 */
[----:B------:R-:W-:Y:S01]  /*7020*/  @P1 VIADD R4, R4, 0x40 ;  /* 0x0000004004041836 */ /* 0x000fe20000000000 */
[----:B------:R-:W-:Y:S04]  /*7030*/  USEL UR46, UR4, URZ, UP0 ;  /* 0x000000ff042e7287 */ /* 0x000fe80008000000 */
[----:B------:R-:W-:Y:S04]  /*7040*/  @P1 PRMT R0, R0, 0x654, R4 ;  /* 0x0000065400001816 */ /* 0x000fe80000000004 */
[----:B------:R2:W-:Y:S04]  /*7050*/  @P1 SYNCS.ARRIVE.TRANS64.RED.A1T0 RZ, [R0+URZ], RZ ;  /* 0x000000ff00ff19a7 */ /* 0x0005e800081004ff */
.L_x_116:
[----:B------:R-:W3:Y:S01]  /*7060*/  @P1 SYNCS.PHASECHK.TRANS64.TRYWAIT P0, [R2+URZ+0x20], R3 ;  /* 0x00002003020015a7 */ /* 0x000ee200080011ff */
[----:B------:R-:W-:Y:S01]  /*7070*/  BSSY B1, `(.L_x_117) ;  /* 0x0000012000017945 */ /* 0x000fe20003800000 */
[----:B---3--:R-:W-:Y:S03]  /*7080*/  @P1 SEL R63, RZ, 0x1, !P0 ;  /* 0x00000001ff3f1807 */ /* 0x008fe60004000000 */
[----:B------:R-:W-:Y:S05]  /*7090*/  @!P1 BRA `(.L_x_118) ;  /* 0x00000000003c9947 */ /* 0x000fea0003800000 */
[----:B------:R-:W-:Y:S01]  /*70a0*/  ISETP.NE.AND P1, PT, R64, RZ, PT ;  /* 0x000000ff4000720c */ /* 0x000fe20003f25270 */
[----:B------:R-:W-:Y:S01]  /*70b0*/  BSSY B0, `(.L_x_119) ;  /* 0x0000009000007945 */ /* 0x000fe20003800000 */
[----:B------:R-:W-:Y:S11]  /*70c0*/  ISETP.NE.AND P0, PT, R63, RZ, PT ;  /* 0x000000ff3f00720c */ /* 0x000ff60003f05270 */
[----:B------:R-:W-:Y:S05]  /*70d0*/  @P1 IMAD R4, R26, 0x1000, R56 ;  /* 0x000010001a041824 */ /* 0x000fea00078e0238 */
[----:B------:R-:W-:Y:S05]  /*70e0*/  @P1 IADD3 R3, PT, PT, R4, UR43, RZ ;  /* 0x0000002b04031c10 */ /* 0x000fea000fffe0ff */
[----:B------:R-:W-:Y:S01]  /*70f0*/  @P1 IMAD.IADD R3, R65, 0x1, R3 ;  /* 0x0000000141031824 */ /* 0x000fe200078e0203 */
[----:B------:R-:W-:Y:S06]  /*7100*/  @P0 BRA `(.L_x_120) ;  /* 0x00000000000c0947 */ /* 0x000fec0003800000 */
[----:B--2---:R-:W-:Y:S04]  /*7110*/  SHF.L.U32 R0, R59, 0x1f, RZ ;  /* 0x0000001f3b007819 */ /* 0x004fe800000006ff */
[----:B------:R-:W2:Y:S02]  /*7120*/  SYNCS.PHASECHK.TRANS64.TRYWAIT P0, [R2+URZ+0x20], R0 ;  /* 0x00002000020075a7 */ /* 0x000ea400080011ff */
[----:B--2---:R-:W-:Y:S05]  /*7130*/  @!P0 BRA `(.L_x_121) ;  /* 0x0000002400f08947 */ /* 0x004fea0003800000 */
.L_x_120:
[----:B------:R-:W-:Y:S05]  /*7140*/  BSYNC B0 ;  /* 0x0000000000007941 */ /* 0x000fea0003800000 */
.L_x_119:
[----:B------:R-:W-:Y:S02]  /*7150*/  ISETP.NE.AND P0, PT, R64, RZ, PT ;  /* 0x000000ff4000720c */ /* 0x000fe40003f05270 */
[----:B------:R-:W-:Y:S11]  /*7160*/  IADD3 R26, PT, PT, R26, 0x1, RZ ;  /* 0x000000011a1a7810 */ /* 0x000ff60007ffe0ff */
[----:B------:R3:W4:Y:S04]  /*7170*/  @P0 LDS.128 R28, [R4+UR43+0x200] ;  /* 0x0002002b041c0984 */ /* 0x0007280008000c00 */
[----:B------:R3:W1:Y:S02]  /*7180*/  @P0 LDS.128 R36, [R3+0x200] ;  /* 0x0002000003240984 */ /* 0x0006640000000c00 */
.L_x_118:
[----:B------:R-:W-:Y:S05]  /*7190*/  BSYNC B1 ;  /* 0x0000000000017941 */ /* 0x000fea0003800000 */
.L_x_117:
[----:B--2---:R-:W-:Y:S05]  /*71a0*/  VIADD R0, R25, 0x10 ;  /* 0x0000001019007836 */ /* 0x004fea0000000000 */
[----:B------:R-:W-:Y:S04]  /*71b0*/  SHF.R.U32.HI R0, RZ, 0x15, R0 ;  /* 0x00000015ff007819 */ /* 0x000fe80000011600 */
[----:B------:R-:W-:Y:S11]  /*71c0*/  LOP3.LUT P0, RZ, R0, 0x3, R47, 0x48, !PT ;  /* 0x0000000300ff7812 */ /* 0x000ff6000780482f */
[----:B------:R-:W-:Y:S02]  /*71d0*/  @!UPT UIADD3 URZ, UPT, UPT, URZ, URZ, URZ ;  /* 0x000000fffffff290 */ /* 0x000fe4000fffe0ff */
[----:B------:R-:W-:Y:S05]  /*71e0*/  @!P0 BRA `(.L_x_122) ;  /* 0x0000000000408947 */ /* 0x000fea0003800000 */
[----:B------:R-:W2:Y:S01]  /*71f0*/  LDCU.64 UR8, c[0x4][0x70] ;  /* 0x01000e00ff0877ac */ /* 0x000ea20008000a00 */
[----:B---3--:R-:W-:Y:S01]  /*7200*/  MOV R3, 0x0 ;  /* 0x0000000000037802 */ /* 0x008fe20000000f00 */
[----:B------:R-:W-:Y:S02]  /*7210*/  HFMA2 R12, -RZ, RZ, 0, 5.9604644775390625e-08 ;  /* 0x00000001ff0c7431 */ /* 0x000fe400000001ff */
[----:B-1----:R-:W-:Y:S02]  /*7220*/  IMAD.MOV.U32 R8, RZ, RZ, 0x192 ;  /* 0x00000192ff087424 */ /* 0x002fe400078e00ff */
[----:B------:R-:W-:Y:S01]  /*7230*/  IMAD.MOV.U32 R13, RZ, RZ, RZ ;  /* 0x000000ffff0d7224 */ /* 0x000fe200078e00ff */
[----:B------:R-:W1:Y:S01]  /*7240*/  LDCU.64 UR6, c[0x4][0x78] ;  /* 0x01000f00ff0677ac */ /* 0x000e620008000a00 */
[----:B------:R-:W3:Y:S01]  /*7250*/  LDC.64 R2, c[0x4][R3] ;  /* 0x0100000003027b82 */ /* 0x000ee20000000a00 */
[----:B------:R-:W5:Y:S01]  /*7260*/  LDCU.64 UR4, c[0x4][0x10] ;  /* 0x01000200ff0477ac */ /* 0x000f620008000a00 */
[----:B--2---:R-:W-:Y:S01]  /*7270*/  MOV R5, UR9 ;  /* 0x0000000900057c02 */ /* 0x004fe20008000f00 */
[----:B------:R-:W-:Y:S01]  /*7280*/  IMAD.U32 R4, RZ, RZ, UR8 ;  /* 0x00000008ff047e24 */ /* 0x000fe2000f8e00ff */
[----:B-1----:R-:W-:Y:S01]  /*7290*/  MOV R7, UR7 ;  /* 0x0000000700077c02 */ /* 0x002fe20008000f00 */
[----:B------:R-:W-:Y:S01]  /*72a0*/  IMAD.U32 R6, RZ, RZ, UR6 ;  /* 0x00000006ff067e24 */ /* 0x000fe2000f8e00ff */
[----:B-----5:R-:W-:Y:S01]  /*72b0*/  MOV R11, UR5 ;  /* 0x00000005000b7c02 */ /* 0x020fe20008000f00 */
[----:B------:R-:W-:Y:S02]  /*72c0*/  IMAD.U32 R10, RZ, RZ, UR4 ;  /* 0x00000004ff0a7e24 */ /* 0x000fe4000f8e00ff */
[----:B------:R-:W-:Y:S07]  /*72d0*/  LEPC R20, `(.L_x_122) ;  /* 0x000000001014794e */ /* 0x000fee0000000000 */
[----:B---34-:R-:W-:Y:S05]  /*72e0*/  CALL.ABS.NOINC R2 ;  /* 0x0000000002007343 */ /* 0x018fea0003c00000 */
.L_x_122:
[----:B------:R-:W-:Y:S01]  /*72f0*/  ISETP.NE.AND P6, PT, R61, RZ, PT ;  /* 0x000000ff3d00720c */ /* 0x000fe20003fc5270 */
[----:B------:R-:W-:Y:S05]  /*7300*/  WARPSYNC.ALL ;  /* 0x0000000000007948 */ /* 0x000fea0003800000 */
[----:B------:R-:W-:Y:S01]  /*7310*/  R2UR UR4, R25 ;  /* 0x00000000190472ca */ /* 0x000fe200000e0000 */
[----:B---34-:R-:W-:Y:S01]  /*7320*/  HADD2.F32 R3, -RZ, R28.H0_H0 ;  /* 0x2000001cff037230 */ /* 0x018fe20000004100 */
[----:B------:R-:W-:Y:S01]  /*7330*/  ISETP.NE.AND P0, PT, R60, RZ, PT ;  /* 0x000000ff3c00720c */ /* 0x000fe20003f05270 */
[----:B------:R-:W-:Y:S01]  /*7340*/  HADD2.F32 R20, -RZ, R30.H0_H0 ;  /* 0x2000001eff147230 */ /* 0x000fe20000004100 */
[----:B------:R-:W-:Y:S09]  /*7350*/  BSSY.RECONVERGENT B0, `(.L_x_123) ;  /* 0x0000058000007945 */ /* 0x000ff20003800200 */
[----:B-1----:R-:W1:Y:S02]  /*7360*/  LDTM.x16 R4, tmem[UR4+0x10] ;  /* 0x00001004000479ee */ /* 0x002e640008240000 */
[C---:B-1----:R-:W-:Y:S01]  /*7370*/  FMUL R0, R24.reuse, R4 ;  /* 0x0000000418007220 */ /* 0x042fe20000400000 */
[----:B------:R-:W-:Y:S02]  /*7380*/  HADD2.F32 R4, -RZ, R28.H1_H1 ;  /* 0x3000001cff047230 */ /* 0x000fe40000004100 */
[C---:B------:R-:W-:Y:S01]  /*7390*/  FMUL R2, R24.reuse, R5 ;  /* 0x0000000518027220 */ /* 0x040fe20000400000 */
[--C-:B------:R-:W-:Y:S02]  /*73a0*/  HADD2.F32 R5, -RZ, R29.reuse.H0_H0 ;  /* 0x2000001dff057230 */ /* 0x100fe40000004100 */
[C---:B------:R-:W-:Y:S01]  /*73b0*/  FFMA R0, R27.reuse, R3, R0 ;  /* 0x000000031b007223 */ /* 0x040fe20000000000 */
[C---:B------:R-:W-:Y:S01]  /*73c0*/  FMUL R3, R24.reuse, R6 ;  /* 0x0000000618037220 */ /* 0x040fe20000400000 */
[----:B------:R-:W-:Y:S02]  /*73d0*/  HADD2.F32 R6, -RZ, R29.H1_H1 ;  /* 0x3000001dff067230 */ /* 0x000fe40000004100 */
[C---:B------:R-:W-:Y:S01]  /*73e0*/  FFMA R2, R27.reuse, R4, R2 ;  /* 0x000000041b027223 */ /* 0x040fe20000000002 */
[C---:B------:R-:W-:Y:S01]  /*73f0*/  FMUL R7, R24.reuse, R7 ;  /* 0x0000000718077220 */ /* 0x040fe20000400000 */
[C---:B------:R-:W-:Y:S01]  /*7400*/  FFMA R3, R27.reuse, R5, R3 ;  /* 0x000000051b037223 */ /* 0x040fe20000000003 */
[C---:B------:R-:W-:Y:S01]  /*7410*/  FMUL R4, R24.reuse, R8 ;  /* 0x0000000818047220 */ /* 0x040fe20000400000 */
[----:B------:R-:W-:Y:S01]  /*7420*/  FMUL R5, R24, R9 ;  /* 0x0000000918057220 */ /* 0x000fe20000400000 */
[----:B------:R-:W-:Y:S01]  /*7430*/  F2FP.F16.F32.PACK_AB R32, R2, R0 ;  /* 0x000000000220723e */ /* 0x000fe200000000ff */
[C---:B------:R-:W-:Y:S01]  /*7440*/  FFMA R7, R27.reuse, R6, R7 ;  /* 0x000000061b077223 */ /* 0x040fe20000000007 */
[----:B------:R-:W-:Y:S02]  /*7450*/  HADD2.F32 R0, -RZ, R30.H1_H1 ;  /* 0x3000001eff007230 */ /* 0x000fe40000004100 */
[----:B------:R-:W-:Y:S01]  /*7460*/  FFMA R4, R27, R20, R4 ;  /* 0x000000141b047223 */ /* 0x000fe20000000004 */
[--C-:B------:R-:W-:Y:S02]  /*7470*/  HADD2.F32 R2, -RZ, R31.reuse.H0_H0 ;  /* 0x2000001fff027230 */ /* 0x100fe40000004100 */
[C---:B------:R-:W-:Y:S01]  /*7480*/  FMUL R6, R24.reuse, R10 ;  /* 0x0000000a18067220 */ /* 0x040fe20000400000 */
[----:B------:R-:W-:Y:S01]  /*7490*/  F2FP.F16.F32.PACK_AB R33, R7, R3 ;  /* 0x000000030721723e */ /* 0x000fe200000000ff */
[----:B------:R-:W-:Y:S02]  /*74a0*/  HADD2.F32 R3, -RZ, R31.H1_H1 ;  /* 0x3000001fff037230 */ /* 0x000fe40000004100 */
[C---:B------:R-:W-:Y:S01]  /*74b0*/  FFMA R5, R27.reuse, R0, R5 ;  /* 0x000000001b057223 */ /* 0x040fe20000000005 */
[C---:B------:R-:W-:Y:S01]  /*74c0*/  FMUL R11, R24.reuse, R11 ;  /* 0x0000000b180b7220 */ /* 0x040fe20000400000 */
[--C-:B------:R-:W-:Y:S02]  /*74d0*/  HADD2.F32 R7, -RZ, R36.reuse.H0_H0 ;  /* 0x20000024ff077230 */ /* 0x100fe40000004100 */
[C---:B------:R-:W-:Y:S01]  /*74e0*/  FMUL R8, R24.reuse, R12 ;  /* 0x0000000c18087220 */ /* 0x040fe20000400000 */
[----:B------:R-:W-:Y:S02]  /*74f0*/  HADD2.F32 R0, -RZ, R36.H1_H1 ;  /* 0x30000024ff007230 */ /* 0x000fe40000004100 */
[C---:B------:R-:W-:Y:S01]  /*7500*/  FMUL R9, R24.reuse, R13 ;  /* 0x0000000d18097220 */ /* 0x040fe20000400000 */
[C---:B------:R-:W-:Y:S01]  /*7510*/  FFMA R6, R27.reuse, R2, R6 ;  /* 0x000000021b067223 */ /* 0x040fe20000000006 */
[C---:B------:R-:W-:Y:S01]  /*7520*/  FFMA R11, R27.reuse, R3, R11 ;  /* 0x000000031b0b7223 */ /* 0x040fe2000000000b */
[C---:B------:R-:W-:Y:S01]  /*7530*/  FFMA R8, R27.reuse, R7, R8 ;  /* 0x000000071b087223 */ /* 0x040fe20000000008 */
[C---:B------:R-:W-:Y:S01]  /*7540*/  FFMA R9, R27.reuse, R0, R9 ;  /* 0x000000001b097223 */ /* 0x040fe20000000009 */
[--C-:B------:R-:W-:Y:S02]  /*7550*/  HADD2.F32 R2, -RZ, R37.reuse.H0_H0 ;  /* 0x20000025ff027230 */ /* 0x100fe40000004100 */
[C---:B------:R-:W-:Y:S01]  /*7560*/  FMUL R10, R24.reuse, R14 ;  /* 0x0000000e180a7220 */ /* 0x040fe20000400000 */
[----:B------:R-:W-:Y:S02]  /*7570*/  HADD2.F32 R0, -RZ, R37.H1_H1 ;  /* 0x30000025ff007230 */ /* 0x000fe40000004100 */
[C---:B------:R-:W-:Y:S01]  /*7580*/  FMUL R15, R24.reuse, R15 ;  /* 0x0000000f180f7220 */ /* 0x040fe20000400000 */
[C---:B------:R-:W-:Y:S01]  /*7590*/  FMUL R12, R24.reuse, R16 ;  /* 0x00000010180c7220 */ /* 0x040fe20000400000 */
[C---:B------:R-:W-:Y:S01]  /*75a0*/  FFMA R10, R27.reuse, R2, R10 ;  /* 0x000000021b0a7223 */ /* 0x040fe2000000000a */
[--C-:B------:R-:W-:Y:S02]  /*75b0*/  HADD2.F32 R2, -RZ, R38.reuse.H0_H0 ;  /* 0x20000026ff027230 */ /* 0x100fe40000004100 */
[----:B------:R-:W-:Y:S01]  /*75c0*/  FFMA R15, R27, R0, R15 ;  /* 0x000000001b0f7223 */ /* 0x000fe2000000000f */
[----:B------:R-:W-:Y:S01]  /*75d0*/  HADD2.F32 R0, -RZ, R38.H1_H1 ;  /* 0x30000026ff007230 */ /* 0x000fe20000004100 */
[----:B------:R-:W-:Y:S01]  /*75e0*/  F2FP.F16.F32.PACK_AB R34, R5, R4 ;  /* 0x000000040522723e */ /* 0x000fe200000000ff */
        /* <DEDUP_REMOVED lines=14> */
[----:B------:R-:W-:Y:S02]  /*76d0*/  F2FP.F16.F32.PACK_AB R11, R19, R14 ;  /* 0x0000000e130b723e */ /* 0x000fe400000000ff */
[----:B------:R-:W-:Y:S02]  /*76e0*/  MOV R2, UR46 ;  /* 0x0000002e00027c02 */ /* 0x000fe40008000f00 */
[----:B------:R-:W-:Y:S01]  /*76f0*/  MOV R0, UR47 ;  /* 0x0000002f00007c02 */ /* 0x000fe20008000f00 */
[----:B------:R1:W-:Y:S01]  /*7700*/  STS.128 [R62+0x1200], R8 ;  /* 0x001200083e007388 */ /* 0x0003e20000000c00 */
[----:B------:R-:W-:Y:S02]  /*7710*/  @P6 LEA R2, R2, UR43, 0x3 ;  /* 0x0000002b02026c11 */ /* 0x000fe4000f8e18ff */
[----:B------:R-:W-:Y:S02]  /*7720*/  @P6 SHF.L.U32 R3, R59, 0x1f, RZ ;  /* 0x0000001f3b036819 */ /* 0x000fe400000006ff */
[----:B------:R-:W-:Y:S01]  /*7730*/  @P6 IADD3 R2, PT, PT, R2, 0x40, RZ ;  /* 0x0000004002026810 */ /* 0x000fe20007ffe0ff */
[----:B------:R-:W-:Y:S01]  /*7740*/  @!PT LDS RZ, [RZ] ;  /* 0x00000000fffff984 */ /* 0x000fe20000000800 */
[----:B------:R-:W-:Y:S01]  /*7750*/  @!PT LDS RZ, [RZ] ;  /* 0x00000000fffff984 */ /* 0x000fe20000000800 */
[----:B------:R-:W-:Y:S01]  /*7760*/  @!PT LDS RZ, [RZ] ;  /* 0x00000000fffff984 */ /* 0x000fe20000000800 */
[----:B------:R-:W-:Y:S01]  /*7770*/  @!PT LDS RZ, [RZ] ;  /* 0x00000000fffff984 */ /* 0x000fe20000000800 */
[----:B------:R2:W-:Y:S06]  /*7780*/  MEMBAR.ALL.CTA ;  /* 0x0000000000007992 */ /* 0x0005ec0000008000 */
[----:B--2---:R-:W2:Y:S01]  /*7790*/  FENCE.VIEW.ASYNC.S ;  /* 0x00000000000073c6 */ /* 0x004ea20000000000 */
[----:B------:R-:W-:Y:S02]  /*77a0*/  @P6 PRMT R0, R0, 0x654, R2 ;  /* 0x0000065400006816 */ /* 0x000fe40000000002 */
[----:B------:R-:W-:Y:S01]  /*77b0*/  LEA R2, R26, UR43, 0x3 ;  /* 0x0000002b1a027c11 */ /* 0x000fe2000f8e18ff */
[----:B--2---:R-:W-:Y:S06]  /*77c0*/  BAR.SYNC.DEFER_BLOCKING 0x1, 0x80 ;  /* 0x0042000000007b1d */ /* 0x004fec0000010000 */
[----:B------:R-:W-:Y:S05]  /*77d0*/  @P0 BRA `(.L_x_124) ;  /* 0x00000000003c0947 */ /* 0x000fea0003800000 */
[----:B------:R-:W2:Y:S01]  /*77e0*/  LDCU.64 UR6, c[0x0][0x348] ;  /* 0x00006900ff0677ac */ /* 0x000ea20008000a00 */
[----:B------:R-:W-:Y:S02]  /*77f0*/  UIADD3 UR13, UPT, UPT, UR49, 0x10, URZ ;  /* 0x00000010310d7890 */ /* 0x000fe4000fffe0ff */
[----:B------:R-:W-:Y:S01]  /*7800*/  UIADD3 UR12, UPT, UPT, UR43, 0x1200, URZ ;  /* 0x000012002b0c7890 */ /* 0x000fe2000fffe0ff */
[----:B------:R-:W-:Y:S01]  /*7810*/  UMOV UR14, UR50 ;  /* 0x00000032000e7c82 */ /* 0x000fe20008000000 */
[----:B------:R-:W-:Y:S01]  /*7820*/  UMOV UR15, UR36 ;  /* 0x00000024000f7c82 */ /* 0x000fe20008000000 */
[----:B------:R-:W-:Y:S02]  /*7830*/  UIADD3 UR9, UPT, UPT, UR49, 0x50, URZ ;  /* 0x0000005031097890 */ /* 0x000fe4000fffe0ff */
[----:B------:R-:W-:Y:S01]  /*7840*/  UIADD3 UR8, UPT, UPT, UR43, 0x1a00, URZ ;  /* 0x00001a002b087890 */ /* 0x000fe2000fffe0ff */
[----:B------:R-:W-:Y:S01]  /*7850*/  UMOV UR10, UR50 ;  /* 0x00000032000a7c82 */ /* 0x000fe20008000000 */
[----:B------:R-:W-:Y:S01]  /*7860*/  UMOV UR11, UR36 ;  /* 0x00000024000b7c82 */ /* 0x000fe20008000000 */
[----:B--2---:R-:W-:Y:S04]  /*7870*/  UIADD3 UR4, UP0, UPT, UR6, 0x680, URZ ;  /* 0x0000068006047890 */ /* 0x004fe8000ff1e0ff */
[----:B------:R-:W-:Y:S09]  /*7880*/  UIADD3.X UR5, UPT, UPT, URZ, UR7, URZ, UP0, !UPT ;  /* 0x00000007ff057290 */ /* 0x000ff200087fe4ff */
[----:B------:R2:W-:Y:S01]  /*7890*/  UTMASTG.3D [UR12], [UR4] ;  /* 0x0000000c040073b5 */ /* 0x0005e20008010000 */
[----:B------:R2:W-:Y:S01]  /*78a0*/  UTMASTG.3D [UR8], [UR4] ;  /* 0x00000008040073b5 */ /* 0x0005e20008010000 */
[----:B------:R0:W-:Y:S01]  /*78b0*/  UTMACMDFLUSH ;  /* 0x00000000000079b7 */ /* 0x0001e20000000000 */
[----:B--2---:R-:W-:Y:S04]  /*78c0*/  DEPBAR.LE SB0, 0x1 ;  /* 0x000080400000791a */ /* 0x004fe80000000000 */
.L_x_124:
[----:B------:R-:W-:Y:S05]  /*78d0*/  BSYNC.RECONVERGENT B0 ;  /* 0x0000000000007941 */ /* 0x000fea0003800200 */
.L_x_123:
[----:B------:R-:W-:Y:S01]  /*78e0*/  BAR.SYNC.DEFER_BLOCKING 0x1, 0x80 ;  /* 0x0042000000007b1d */ /* 0x000fe20000010000 */
[----:B------:R-:W-:Y:S04]  /*78f0*/  UIADD3 UR4, UPT, UPT, UR46, 0x1, URZ ;  /* 0x000000012e047890 */ /* 0x000fe8000fffe0ff */
[----:B------:R-:W-:Y:S04]  /*7900*/  UISETP.NE.AND UP0, UPT, UR4, 0x4, UPT ;  /* 0x000000040400788c */ /* 0x000fe8000bf05270 */
[----:B------:R-:W-:Y:S01]  /*7910*/  USEL UR44, UR4, URZ, UP0 ;  /* 0x000000ff042c7287 */ /* 0x000fe20008000000 */
[----:B------:R2:W-:Y:S01]  /*7920*/  @P6 SYNCS.ARRIVE.TRANS64.RED.A1T0 RZ, [R0+URZ], RZ ;  /* 0x000000ff00ff69a7 */ /* 0x0005e200081004ff */
[----:B------:R-:W-:Y:S01]  /*7930*/  BSSY B1, `(.L_x_125) ;  /* 0x0000013000017945 */ /* 0x000fe20003800000 */
[----:B------:R-:W3:Y:S02]  /*7940*/  @P6 SYNCS.PHASECHK.TRANS64.TRYWAIT P0, [R2+URZ+0x20], R3 ;  /* 0x00002003020065a7 */ /* 0x000ee400080011ff */
[----:B---3--:R-:W-:Y:S01]  /*7950*/  @P6 SEL R63, RZ, 0x1, !P0 ;  /* 0x00000001ff3f6807 */ /* 0x008fe20004000000 */
[----:B--2---:R-:W-:Y:S06]  /*7960*/  @!P6 BRA `(.L_x_126) ;  /* 0x00000000003ce947 */ /* 0x004fec0003800000 */
[----:B------:R-:W-:Y:S01]  /*7970*/  ISETP.NE.AND P1, PT, R64, RZ, PT ;  /* 0x000000ff4000720c */ /* 0x000fe20003f25270 */
[----:B------:R-:W-:Y:S01]  /*7980*/  BSSY B0, `(.L_x_127) ;  /* 0x0000009000007945 */ /* 0x000fe20003800000 */
[----:B------:R-:W-:Y:S11]  /*7990*/  ISETP.NE.AND P0, PT, R63, RZ, PT ;  /* 0x000000ff3f00720c */ /* 0x000ff60003f05270 */
[----:B------:R-:W-:Y:S05]  /*79a0*/  @P1 IMAD R3, R26, 0x1000, R56 ;  /* 0x000010001a031824 */ /* 0x000fea00078e0238 */
[----:B------:R-:W-:Y:S05]  /*79b0*/  @P1 IADD3 R0, PT, PT, R3, UR43, RZ ;  /* 0x0000002b03001c10 */ /* 0x000fea000fffe0ff */
[----:B------:R-:W-:Y:S01]  /*79c0*/  @P1 IMAD.IADD R0, R65, 0x1, R0 ;  /* 0x0000000141001824 */ /* 0x000fe200078e0200 */
[----:B------:R-:W-:Y:S06]  /*79d0*/  @P0 BRA `(.L_x_128) ;  /* 0x00000000000c0947 */ /* 0x000fec0003800000 */
[----:B------:R-:W-:Y:S04]  /*79e0*/  SHF.L.U32 R4, R59, 0x1f, RZ ;  /* 0x0000001f3b047819 */ /* 0x000fe800000006ff */
[----:B------:R-:W2:Y:S02]  /*79f0*/  SYNCS.PHASECHK.TRANS64.TRYWAIT P0, [R2+URZ+0x20], R4 ;  /* 0x00002004020075a7 */ /* 0x000ea400080011ff */
[----:B--2---:R-:W-:Y:S05]  /*7a00*/  @!P0 BRA `(.L_x_129) ;  /* 0x0000001c00d08947 */ /* 0x004fea0003800000 */
.L_x_128:
[----:B------:R-:W-:Y:S05]  /*7a10*/  BSYNC B0 ;  /* 0x0000000000007941 */ /* 0x000fea0003800000 */
.L_x_127:
[----:B------:R-:W-:Y:S02]  /*7a20*/  ISETP.NE.AND P0, PT, R64, RZ, PT ;  /* 0x000000ff4000720c */ /* 0x000fe40003f05270 */
[----:B------:R-:W-:Y:S11]  /*7a30*/  IADD3 R26, PT, PT, R26, 0x1, RZ ;  /* 0x000000011a1a7810 */ /* 0x000ff60007ffe0ff */
[----:B------:R3:W4:Y:S04]  /*7a40*/  @P0 LDS.128 R28, [R3+UR43+0x200] ;  /* 0x0002002b031c0984 */ /* 0x0007280008000c00 */
[----:B------:R3:W1:Y:S02]  /*7a50*/  @P0 LDS.128 R36, [R0+0x200] ;  /* 0x0002000000240984 */ /* 0x0006640000000c00 */
.L_x_126:
[----:B------:R-:W-:Y:S05]  /*7a60*/  BSYNC B1 ;  /* 0x0000000000017941 */ /* 0x000fea0003800000 */
.L_x_125:
[----:B---3--:R-:W-:Y:S05]  /*7a70*/  VIADD R0, R25, 0x20 ;  /* 0x0000002019007836 */ /* 0x008fea0000000000 */
[----:B------:R-:W-:Y:S04]  /*7a80*/  SHF.R.U32.HI R0, RZ, 0x15, R0 ;  /* 0x00000015ff007819 */ /* 0x000fe80000011600 */
[----:B------:R-:W-:Y:S11]  /*7a90*/  LOP3.LUT P0, RZ, R0, 0x3, R47, 0x48, !PT ;  /* 0x0000000300ff7812 */ /* 0x000ff6000780482f */
[----:B------:R-:W-:Y:S02]  /*7aa0*/  @!UPT UIADD3 URZ, UPT, UPT, URZ, URZ, URZ ;  /* 0x000000fffffff290 */ /* 0x000fe4000fffe0ff */
[----:B------:R-:W-:Y:S05]  /*7ab0*/  @!P0 BRA `(.L_x_130) ;  /* 0x0000000000408947 */ /* 0x000fea0003800000 */
[----:B------:R-:W3:Y:S01]  /*7ac0*/  LDCU.64 UR8, c[0x4][0x70] ;  /* 0x01000e00ff0877ac */ /* 0x000ee20008000a00 */
[----:B------:R-:W-:Y:S01]  /*7ad0*/  MOV R3, 0x0 ;  /* 0x0000000000037802 */ /* 0x000fe20000000f00 */
[----:B------:R-:W-:Y:S02]  /*7ae0*/  HFMA2 R12, -RZ, RZ, 0, 5.9604644775390625e-08 ;  /* 0x00000001ff0c7431 */ /* 0x000fe400000001ff */
[----:B-1----:R-:W-:Y:S02]  /*7af0*/  IMAD.MOV.U32 R8, RZ, RZ, 0x192 ;  /* 0x00000192ff087424 */ /* 0x002fe400078e00ff */
[----:B------:R-:W-:Y:S01]  /*7b00*/  IMAD.MOV.U32 R13, RZ, RZ, RZ ;  /* 0x000000ffff0d7224 */ /* 0x000fe200078e00ff */
[----:B------:R-:W1:Y:S01]  /*7b10*/  LDCU.64 UR6, c[0x4][0x78] ;  /* 0x01000f00ff0677ac */ /* 0x000e620008000a00 */
[----:B--2---:R-:W2:Y:S01]  /*7b20*/  LDC.64 R2, c[0x4][R3] ;  /* 0x0100000003027b82 */ /* 0x004ea20000000a00 */
[----:B------:R-:W5:Y:S01]  /*7b30*/  LDCU.64 UR4, c[0x4][0x10] ;  /* 0x01000200ff0477ac */ /* 0x000f620008000a00 */
[----:B---3--:R-:W-:Y:S01]  /*7b40*/  MOV R5, UR9 ;  /* 0x0000000900057c02 */ /* 0x008fe20008000f00 */
[----:B------:R-:W-:Y:S01]  /*7b50*/  IMAD.U32 R4, RZ, RZ, UR8 ;  /* 0x00000008ff047e24 */ /* 0x000fe2000f8e00ff */
[----:B-1----:R-:W-:Y:S01]  /*7b60*/  MOV R7, UR7 ;  /* 0x0000000700077c02 */ /* 0x002fe20008000f00 */
[----:B------:R-:W-:Y:S01]  /*7b70*/  IMAD.U32 R6, RZ, RZ, UR6 ;  /* 0x00000006ff067e24 */ /* 0x000fe2000f8e00ff */
[----:B-----5:R-:W-:Y:S01]  /*7b80*/  MOV R11, UR5 ;  /* 0x00000005000b7c02 */ /* 0x020fe20008000f00 */
[----:B------:R-:W-:Y:S02]  /*7b90*/  IMAD.U32 R10, RZ, RZ, UR4 ;  /* 0x00000004ff0a7e24 */ /* 0x000fe4000f8e00ff */
[----:B------:R-:W-:Y:S07]  /*7ba0*/  LEPC R20, `(.L_x_130) ;  /* 0x000000001014794e */ /* 0x000fee0000000000 */
[----:B--2-4-:R-:W-:Y:S05]  /*7bb0*/  CALL.ABS.NOINC R2 ;  /* 0x0000000002007343 */ /* 0x014fea0003c00000 */
.L_x_130:
[----:B------:R-:W-:Y:S01]  /*7bc0*/  ISETP.NE.AND P6, PT, R61, RZ, PT ;  /* 0x000000ff3d00720c */ /* 0x000fe20003fc5270 */
[----:B------:R-:W-:Y:S05]  /*7bd0*/  WARPSYNC.ALL ;  /* 0x0000000000007948 */ /* 0x000fea0003800000 */
[----:B------:R-:W-:Y:S01]  /*7be0*/  R2UR UR4, R25 ;  /* 0x00000000190472ca */ /* 0x000fe200000e0000 */
[----:B----4-:R-:W-:Y:S01]  /*7bf0*/  HADD2.F32 R3, -RZ, R28.H0_H0 ;  /* 0x2000001cff037230 */ /* 0x010fe20000004100 */
[----:B------:R-:W-:Y:S01]  /*7c00*/  ISETP.NE.AND P0, PT, R60, RZ, PT ;  /* 0x000000ff3c00720c */ /* 0x000fe20003f05270 */
[----:B------:R-:W-:Y:S01]  /*7c10*/  HADD2.F32 R20, -RZ, R30.H0_H0 ;  /* 0x2000001eff147230 */ /* 0x000fe20000004100 */
[----:B------:R-:W-:Y:S09]  /*7c20*/  BSSY.RECONVERGENT B0, `(.L_x_131) ;  /* 0x0000058000007945 */ /* 0x000ff20003800200 */
[----:B-12---:R-:W1:Y:S02]  /*7c30*/  LDTM.x16 R4, tmem[UR4+0x20] ;  /* 0x00002004000479ee */ /* 0x006e640008240000 */
        /* <DEDUP_REMOVED lines=59> */
[----:B------:R-:W-:Y:S02]  /*7ff0*/  LEA R3, R26, UR43, 0x3 ;  /* 0x0000002b1a037c11 */ /* 0x000fe4000f8e18ff */
        /* <DEDUP_REMOVED lines=8> */
[----:B------:R-:W-:Y:S01]  /*8080*/  @P6 SHF.L.U32 R2, R59, 0x1f, RZ ;  /* 0x0000001f3b026819 */ /* 0x000fe200000006ff */
        /* <DEDUP_REMOVED lines=17> */
.L_x_132:
[----:B------:R-:W-:Y:S05]  /*81a0*/  BSYNC.RECONVERGENT B0 ;  /* 0x0000000000007941 */ /* 0x000fea0003800200 */
.L_x_131:
        /* <DEDUP_REMOVED lines=19> */
.L_x_136:
[----:B------:R-:W-:Y:S05]  /*82e0*/  BSYNC B0 ;  /* 0x0000000000007941 */ /* 0x000fea0003800000 */
.L_x_135:
[----:B------:R-:W-:Y:S11]  /*82f0*/  ISETP.NE.AND P0, PT, R64, RZ, PT ;  /* 0x000000ff4000720c */ /* 0x000ff60003f05270 */
[----:B------:R-:W-:Y:S02]  /*8300*/  @!UPT UIADD3 URZ, UPT, UPT, URZ, URZ, URZ ;  /* 0x000000fffffff290 */ /* 0x000fe4000fffe0ff */
[----:B------:R3:W4:Y:S04]  /*8310*/  @P0 LDS.128 R28, [R26+UR43+0x200] ;  /* 0x0002002b1a1c0984 */ /* 0x0007280008000c00 */
[----:B------:R3:W1:Y:S02]  /*8320*/  @P0 LDS.128 R36, [R65+0x200] ;  /* 0x0002000041240984 */ /* 0x0006640000000c00 */
.L_x_134:
[----:B------:R-:W-:Y:S05]  /*8330*/  BSYNC B1 ;  /* 0x0000000000017941 */ /* 0x000fea0003800000 */
.L_x_133:
[----:B--2---:R-:W-:Y:S05]  /*8340*/  VIADD R0, R25, 0x30 ;  /* 0x0000003019007836 */ /* 0x004fea0000000000 */
[----:B------:R-:W-:Y:S04]  /*8350*/  SHF.R.U32.HI R0, RZ, 0x15, R0 ;  /* 0x00000015ff007819 */ /* 0x000fe80000011600 */
[----:B------:R-:W-:Y:S11]  /*8360*/  LOP3.LUT P0, RZ, R0, 0x3, R47, 0x48, !PT ;  /* 0x0000000300ff7812 */ /* 0x000ff6000780482f */
[----:B------:R-:W-:Y:S02]  /*8370*/  @!UPT UIADD3 URZ, UPT, UPT, URZ, URZ, URZ ;  /* 0x000000fffffff290 */ /* 0x000fe4000fffe0ff */
[----:B------:R-:W-:Y:S05]  /*8380*/  @!P0 BRA `(.L_x_138) ;  /* 0x0000000000408947 */ /* 0x000fea0003800000 */
[----:B------:R-:W2:Y:S01]  /*8390*/  LDCU.64 UR8, c[0x4][0x70] ;  /* 0x01000e00ff0877ac */ /* 0x000ea20008000a00 */
[----:B------:R-:W-:Y:S01]  /*83a0*/  MOV R3, 0x0 ;  /* 0x0000000000037802 */ /* 0x000fe20000000f00 */
        /* <DEDUP_REMOVED lines=14> */
.L_x_138:
[----:B------:R-:W-:Y:S01]  /*8490*/  ISETP.NE.AND P0, PT, R60, RZ, PT ;  /* 0x000000ff3c00720c */ /* 0x000fe20003f05270 */
[----:B------:R-:W-:Y:S05]  /*84a0*/  WARPSYNC.ALL ;  /* 0x0000000000007948 */ /* 0x000fea0003800000 */
[----:B------:R-:W-:Y:S01]  /*84b0*/  R2UR UR4, R25 ;  /* 0x00000000190472ca */ /* 0x000fe200000e0000 */
[--C-:B----4-:R-:W-:Y:S01]  /*84c0*/  HADD2.F32 R20, -RZ, R28.reuse.H0_H0 ;  /* 0x2000001cff147230 */ /* 0x110fe20000004100 */
[----:B------:R-:W-:Y:S01]  /*84d0*/  IADD3 R53, PT, PT, R53, 0xb0, RZ ;  /* 0x000000b035357810 */ /* 0x000fe20007ffe0ff */
[----:B------:R-:W-:Y:S01]  /*84e0*/  HADD2.F32 R21, -RZ, R28.H1_H1 ;  /* 0x3000001cff157230 */ /* 0x000fe20000004100 */
[----:B------:R-:W-:Y:S01]  /*84f0*/  BSSY.RECONVERGENT B0, `(.L_x_139) ;  /* 0x0000054000007945 */ /* 0x000fe20003800200 */
[--C-:B------:R-:W-:Y:S01]  /*8500*/  HADD2.F32 R25, -RZ, R29.reuse.H0_H0 ;  /* 0x2000001dff197230 */ /* 0x100fe20000004100 */
[----:B------:R-:W-:Y:S01]  /*8510*/  LOP3.LUT R53, R53, 0xfefffff8, RZ, 0xc0, !PT ;  /* 0xfefffff835357812 */ /* 0x000fe200078ec0ff */
[----:B---3--:R-:W-:Y:S02]  /*8520*/  HADD2.F32 R26, -RZ, R29.H1_H1 ;  /* 0x3000001dff1a7230 */ /* 0x008fe40000004100 */
[--C-:B------:R-:W-:Y:S02]  /*8530*/  HADD2.F32 R28, -RZ, R30.reuse.H0_H0 ;  /* 0x2000001eff1c7230 */ /* 0x100fe40000004100 */
[----:B------:R-:W-:Y:S02]  /*8540*/  HADD2.F32 R29, -RZ, R30.H1_H1 ;  /* 0x3000001eff1d7230 */ /* 0x000fe40000004100 */
[----:B-1----:R-:W1:Y:S01]  /*8550*/  LDTM.x16 R4, tmem[UR4+0x30] ;  /* 0x00003004000479ee */ /* 0x002e620008240000 */
[----:B------:R-:W-:Y:S01]  /*8560*/  NOP ;  /* 0x0000000000007918 */ /* 0x000fe20000000000 */
[----:B-1----:R1:W-:Y:S01]  /*8570*/  SYNCS.ARRIVE.TRANS64.RED.A1T0 RZ, [R53+URZ], RZ ;  /* 0x000000ff35ff79a7 */ /* 0x0023e200081004ff */
[--C-:B------:R-:W-:Y:S02]  /*8580*/  HADD2.F32 R30, -RZ, R31.reuse.H0_H0 ;  /* 0x2000001fff1e7230 */ /* 0x100fe40000004100 */
[----:B------:R-:W-:Y:S02]  /*8590*/  HADD2.F32 R31, -RZ, R31.H1_H1 ;  /* 0x3000001fff1f7230 */ /* 0x000fe40000004100 */
        /* <DEDUP_REMOVED lines=8> */
[C---:B------:R-:W-:Y:S01]  /*8620*/  FMUL R4, R24.reuse, R4 ;  /* 0x0000000418047220 */ /* 0x040fe20000400000 */
[C---:B------:R-:W-:Y:S01]  /*8630*/  FMUL R5, R24.reuse, R5 ;  /* 0x0000000518057220 */ /* 0x040fe20000400000 */
[C---:B------:R-:W-:Y:S01]  /*8640*/  FMUL R6, R24.reuse, R6 ;  /* 0x0000000618067220 */ /* 0x040fe20000400000 */
[C---:B------:R-:W-:Y:S01]  /*8650*/  FMUL R7, R24.reuse, R7 ;  /* 0x0000000718077220 */ /* 0x040fe20000400000 */
[C---:B------:R-:W-:Y:S01]  /*8660*/  FFMA R4, R27.reuse, R20, R4 ;  /* 0x000000141b047223 */ /* 0x040fe20000000004 */
        /* <DEDUP_REMOVED lines=15> */
[C---:B------:R-:W-:Y:S01]  /*8760*/  FMUL R12, R24.reuse, R16 ;  /* 0x00000010180c7220 */ /* 0x040fe20000400000 */
[C---:B------:R-:W-:Y:S01]  /*8770*/  FFMA R0, R27.reuse, R32, R0 ;  /* 0x000000201b007223 */ /* 0x040fe20000000000 */
[C---:B------:R-:W-:Y:S01]  /*8780*/  FMUL R13, R24.reuse, R17 ;  /* 0x00000011180d7220 */ /* 0x040fe20000400000 */
[----:B------:R-:W-:Y:S01]  /*8790*/  FFMA R2, R27, R33, R2 ;  /* 0x000000211b027223 */ /* 0x000fe20000000002 */
[----:B------:R-:W-:Y:S01]  /*87a0*/  F2FP.F16.F32.PACK_AB R4, R5, R4 ;  /* 0x000000040504723e */ /* 0x000fe200000000ff */
[C---:B------:R-:W-:Y:S01]  /*87b0*/  FMUL R14, R24.reuse, R18 ;  /* 0x00000012180e7220 */ /* 0x040fe20000400000 */
[----:B------:R-:W-:Y:S01]  /*87c0*/  FFMA R3, R27, R34, R3 ;  /* 0x000000221b037223 */ /* 0x000fe20000000003 */
[----:B------:R-:W-:Y:S01]  /*87d0*/  F2FP.F16.F32.PACK_AB R5, R7, R6 ;  /* 0x000000060705723e */ /* 0x000fe200000000ff */
[----:B------:R-:W-:Y:S01]  /*87e0*/  FFMA R15, R27, R35, R15 ;  /* 0x000000231b0f7223 */ /* 0x000fe2000000000f */
[----:B------:R-:W-:Y:S01]  /*87f0*/  FMUL R19, R24, R19 ;  /* 0x0000001318137220 */ /* 0x000fe20000400000 */
[----:B------:R-:W-:Y:S01]  /*8800*/  F2FP.F16.F32.PACK_AB R6, R9, R8 ;  /* 0x000000080906723e */ /* 0x000fe200000000ff */
[----:B------:R-:W-:Y:S01]  /*8810*/  FFMA R12, R27, R36, R12 ;  /* 0x000000241b0c7223 */ /* 0x000fe2000000000c */
[----:B------:R-:W-:Y:S01]  /*8820*/  F2FP.F16.F32.PACK_AB R7, R11, R10 ;  /* 0x0000000a0b07723e */ /* 0x000fe200000000ff */
[C---:B------:R-:W-:Y:S01]  /*8830*/  FFMA R13, R27.reuse, R37, R13 ;  /* 0x000000251b0d7223 */ /* 0x040fe2000000000d */
[C---:B------:R-:W-:Y:S01]  /*8840*/  FFMA R14, R27.reuse, R38, R14 ;  /* 0x000000261b0e7223 */ /* 0x040fe2000000000e */
[----:B------:R-:W-:Y:S01]  /*8850*/  FFMA R19, R27, R39, R19 ;  /* 0x000000271b137223 */ /* 0x000fe20000000013 */
[----:B------:R-:W-:Y:S01]  /*8860*/  F2FP.F16.F32.PACK_AB R16, R2, R0 ;  /* 0x000000000210723e */ /* 0x000fe200000000ff */
[----:B------:R1:W-:Y:S01]  /*8870*/  STS.128 [R56+UR43+0x3200], R4 ;  /* 0x0032000438007988 */ /* 0x0003e20008000c2b */
        /* <DEDUP_REMOVED lines=27> */
.L_x_140:
[----:B------:R-:W-:Y:S05]  /*8a30*/  BSYNC.RECONVERGENT B0 ;  /* 0x0000000000007941 */ /* 0x000fea0003800200 */
.L_x_139:
[----:B------:R-:W-:Y:S01]  /*8a40*/  BAR.SYNC.DEFER_BLOCKING 0x1, 0x80 ;  /* 0x0042000000007b1d */ /* 0x000fe20000010000 */
[----:B------:R-:W-:Y:S01]  /*8a50*/  UISETP.NE.AND UP0, UPT, UR52, -0x4, UPT ;  /* 0xfffffffc3400788c */ /* 0x000fe2000bf05270 */
[----:B------:R-:W-:Y:S08]  /*8a60*/  IADD3 R22, PT, PT, R22, 0x1, RZ ;  /* 0x0000000116167810 */ /* 0x000ff00007ffe0ff */
[----:B------:R-:W-:Y:S05]  /*8a70*/  BRA.U !UP0, `(.L_x_141) ;  /* 0x0000000108287547 */ /* 0x000fea000b800000 */
[----:B------:R-:W-:Y:S01]  /*8a80*/  ISETP.NE.AND P0, PT, R61, RZ, PT ;  /* 0x000000ff3d00720c */ /* 0x000fe20003f05270 */
[----:B------:R-:W-:Y:S01]  /*8a90*/  IMAD.U32 R2, RZ, RZ, UR46 ;  /* 0x0000002eff027e24 */ /* 0x000fe2000f8e00ff */
[----:B------:R-:W-:Y:S01]  /*8aa0*/  UIADD3 UR4, UPT, UPT, UR46, 0x1, URZ ;  /* 0x000000012e047890 */ /* 0x000fe2000fffe0ff */
[----:B------:R-:W-:Y:S03]  /*8ab0*/  IMAD.U32 R0, RZ, RZ, UR47 ;  /* 0x0000002fff007e24 */ /* 0x000fe6000f8e00ff */
[----:B------:R-:W-:Y:S04]  /*8ac0*/  UISETP.NE.AND UP0, UPT, UR4, 0x4, UPT ;  /* 0x000000040400788c */ /* 0x000fe8000bf05270 */
[----:B------:R-:W-:Y:S03]  /*8ad0*/  USEL UR46, UR4, URZ, UP0 ;  /* 0x000000ff042e7287 */ /* 0x000fe60008000000 */
[----:B------:R-:W-:Y:S05]  /*8ae0*/  @P0 LEA R2, R2, UR43, 0x3 ;  /* 0x0000002b02020c11 */ /* 0x000fea000f8e18ff */
[----:B------:R-:W-:Y:S05]  /*8af0*/  @P0 VIADD R2, R2, 0x40 ;  /* 0x0000004002020836 */ /* 0x000fea0000000000 */
[----:B------:R-:W-:Y:S04]  /*8b00*/  @P0 PRMT R0, R0, 0x654, R2 ;  /* 0x0000065400000816 */ /* 0x000fe80000000002 */
[----:B------:R2:W-:Y:S03]  /*8b10*/  @P0 SYNCS.ARRIVE.TRANS64.RED.A1T0 RZ, [R0+URZ], RZ ;  /* 0x000000ff00ff09a7 */ /* 0x0005e600081004ff */
.L_x_141:
[----:B------:R-:W-:Y:S01]  /*8b20*/  R2UR UR4, R50 ;  /* 0x00000000320472ca */ /* 0x000fe200000e0000 */
[----:B------:R-:W-:Y:S01]  /*8b30*/  UISETP.NE.AND UP0, UPT, UR62, URZ, UPT ;  /* 0x000000ff3e00728c */ /* 0x000fe2000bf05270 */
[----:B------:R-:W-:Y:S01]  /*8b40*/  ISETP.NE.AND P0, PT, R55, 0x2, PT ;  /* 0x000000023700780c */ /* 0x000fe20003f05270 */
[----:B------:R-:W-:Y:S01]  /*8b50*/  UIADD3 UR31, UPT, UPT, UR38, UR63, URZ ;  /* 0x0000003f261f7290 */ /* 0x000fe2000fffe0ff */
[----:B------:R-:W-:Y:S01]  /*8b60*/  ISETP.NE.AND P1, PT, R22, 0x4, PT ;  /* 0x000000041600780c */ /* 0x000fe20003f25270 */
[----:B------:R-:W-:Y:S01]  /*8b70*/  UIADD3 UR52, UPT, UPT, UR52, 0x4, URZ ;  /* 0x0000000434347890 */ /* 0x000fe2000fffe0ff */
[----:B------:R-:W-:Y:S01]  /*8b80*/  SEL R2, RZ, 0x1, P0 ;  /* 0x00000001ff027807 */ /* 0x000fe20000000000 */
[----:B------:R-:W-:Y:S01]  /*8b90*/  UMOV UR36, UR61 ;  /* 0x0000003d00247c82 */ /* 0x000fe20008000000 */
[----:B--2---:R-:W-:Y:S02]  /*8ba0*/  SEL R0, RZ, 0x1, P1 ;  /* 0x00000001ff007807 */ /* 0x004fe40000800000 */
[----:B------:R-:W-:Y:S02]  /*8bb0*/  LOP3.LUT R57, R57, R2, RZ, 0x3c, !PT ;  /* 0x0000000239397212 */ /* 0x000fe400078e3cff */
[----:B------:R-:W-:Y:S01]  /*8bc0*/  LOP3.LUT R58, R58, R0, RZ, 0x3c, !PT ;  /* 0x000000003a3a7212 */ /* 0x000fe200078e3cff */
[----:B------:R-:W-:Y:S01]  /*8bd0*/  UIADD3 UR30, UPT, UPT, UR37, UR4, URZ ;  /* 0x00000004251e7290 */ /* 0x000fe2000fffe0ff */
[----:B------:R-:W-:Y:S02]  /*8be0*/  SEL R55, R55, RZ, P0 ;  /* 0x000000ff37377207 */ /* 0x000fe40000000000 */
[----:B------:R-:W-:Y:S01]  /*8bf0*/  SEL R22, R22, RZ, P1 ;  /* 0x000000ff16167207 */ /* 0x000fe20000800000 */
[----:B------:R-:W-:Y:S08]  /*8c00*/  BRA.U UP0, `(.L_x_142) ;  /* 0xffffffcd005c7547 */ /* 0x000ff0000b83ffff */
[----:B------:R-:W-:-:S13]  /*8c10*/  R2UR UR4, R51 ;  /* 0x00000000330472ca */ /* 0x000fda00000e0000 */
[----:B------:R-:W-:-:S09]  /*8c20*/  UISETP.NE.AND UP0, UPT, UR4, URZ, UPT ;  /* 0x000000ff0400728c */ /* 0x000fd2000bf05270 */
[----:B------:R-:W-:Y:S05]  /*8c30*/  BRA.U !UP0, `(.L_x_143) ;  /* 0x0000000108487547 */ /* 0x000fea000b800000 */
[----:B------:R-:W2:Y:S02]  /*8c40*/  LDCU.64 UR4, c[0x0][0x890] ;  /* 0x00011200ff0477ac */ /* 0x000ea40008000a00 */
[----:B--2---:R-:W-:-:S04]  /*8c50*/  UISETP.NE.U32.AND UP0, UPT, UR4, URZ, UPT ;  /* 0x000000ff0400728c */ /* 0x004fc8000bf05070 */
[----:B------:R-:W-:-:S09]  /*8c60*/  UISETP.NE.AND.EX UP0, UPT, UR5, URZ, UPT, UP0 ;  /* 0x000000ff0500728c */ /* 0x000fd2000bf05300 */
[----:B------:R-:W-:Y:S05]  /*8c70*/  BRA.U UP0, `(.L_x_144) ;  /* 0x00000001000c7547 */ /* 0x000fea000b800000 */
[----:B------:R-:W-:-:S13]  /*8c80*/  FSETP.NEU.AND P0, PT, R27, RZ, PT ;  /* 0x000000ff1b00720b */ /* 0x000fda0003f0d000 */
[----:B------:R-:W-:Y:S05]  /*8c90*/  @!P0 EXIT ;  /* 0x000000000000894d */ /* 0x000fea0003800000 */
[----:B------:R-:W-:Y:S05]  /*8ca0*/  BRA `(.L_x_143) ;  /* 0x00000000002c7947 */ /* 0x000fea0003800000 */
.L_x_144:
[----:B------:R-:W-:Y:S01]  /*8cb0*/  ISETP.NE.AND P0, PT, R54, RZ, PT ;  /* 0x000000ff3600720c */ /* 0x000fe20003f05270 */
[----:B------:R-:W-:-:S12]  /*8cc0*/  BSSY.RECONVERGENT B0, `(.L_x_143) ;  /* 0x0000009000007945 */ /* 0x000fd80003800200 */
[----:B------:R-:W-:Y:S05]  /*8cd0*/  @P0 BRA `(.L_x_145) ;  /* 0x0000000000140947 */ /* 0x000fea0003800000 */
[----:B------:R-:W2:Y:S02]  /*8ce0*/  LDCU.64 UR4, c[0x0][0x888] ;  /* 0x00011100ff0477ac */ /* 0x000ea40008000a00 */
[----:B--2---:R-:W-:-:S04]  /*8cf0*/  ISETP.NE.U32.AND P0, PT, RZ, UR4, PT ;  /* 0x00000004ff007c0c */ /* 0x004fc8000bf05070 */
[----:B------:R-:W-:-:S13]  /*8d00*/  ISETP.NE.AND.EX P0, PT, RZ, UR5, PT, P0 ;  /* 0x00000005ff007c0c */ /* 0x000fda000bf05300 */
[----:B------:R-:W-:Y:S05]  /*8d10*/  @!P0 EXIT ;  /* 0x000000000000894d */ /* 0x000fea0003800000 */
[----:B------:R-:W-:Y:S05]  /*8d20*/  BRA `(.L_x_146) ;  /* 0x0000000000087947 */ /* 0x000fea0003800000 */
.L_x_145:
[----:B------:R-:W-:-:S13]  /*8d30*/  FSETP.NEU.AND P0, PT, R27, RZ, PT ;  /* 0x000000ff1b00720b */ /* 0x000fda0003f0d000 */
[----:B------:R-:W-:Y:S05]  /*8d40*/  @!P0 EXIT ;  /* 0x000000000000894d */ /* 0x000fea0003800000 */
.L_x_146:
[----:B------:R-:W-:Y:S05]  /*8d50*/  BSYNC.RECONVERGENT B0 ;  /* 0x0000000000007941 */ /* 0x000fea0003800200 */
.L_x_143:
[----:B------:R-:W-:Y:S01]  /*8d60*/  ULEA UR4, UR46, UR43, 0x3 ;  /* 0x0000002b2e047291 */ /* 0x000fe2000f8e18ff */
[----:B------:R-:W-:-:S04]  /*8d70*/  DEPBAR.LE SB0, 0x0 ;  /* 0x000080000000791a */ /* 0x000fc80000000000 */
[----:B------:R-:W-:-:S04]  /*8d80*/  UIADD3 UR4, UPT, UPT, UR4, 0x40, URZ ;  /* 0x0000004004047890 */ /* 0x000fc8000fffe0ff */
[----:B------:R-:W-:-:S09]  /*8d90*/  UPRMT UR4, UR47, 0x654, UR4 ;  /* 0x000006542f047896 */ /* 0x000fd20008000004 */
[----:B------:R-:W-:Y:S01]  /*8da0*/  SYNCS.ARRIVE.TRANS64.RED.A1T0 RZ, [UR4], RZ ;  /* 0x000000ffffff79a7 */ /* 0x000fe20008100404 */
[----:B------:R-:W-:Y:S05]  /*8db0*/  EXIT ;  /* 0x000000000000794d */ /* 0x000fea0003800000 */
.L_x_24:
[----:B--2---:R2:W3:Y:S02]  /*8dc0*/  SYNCS.PHASECHK.TRANS64.TRYWAIT P0, [R0+URZ+0xe0], R2 ;  /* 0x0000e002000075a7 */ /* 0x0044e400080011ff */
[----:B---3--:R-:W-:Y:S05]  /*8dd0*/  @!P0 NANOSLEEP.SYNCS 0x989680 ;  /* 0x009896800000895d */ /* 0x008fea0003900000 */
[----:B------:R-:W3:Y:S02]  /*8de0*/  @!P0 SYNCS.PHASECHK.TRANS64 P0, [R0+URZ+0xe0], R2 ;  /* 0x0000e002000085a7 */ /* 0x000ee400080010ff */
[----:B---3--:R-:W-:Y:S05]  /*8df0*/  @!P0 BRA `(.L_x_24) ;  /* 0xfffffffc00f08947 */ /* 0x008fea000383ffff */
[----:B------:R-:W-:Y:S05]  /*8e00*/  BRA `(.L_x_147) ;  /* 0xffffff8c00107947 */ /* 0x000fea000383ffff */
.L_x_27:
[----:B-1----:R-:W-:-:S07]  /*8e10*/  MOV R0, UR33 ;  /* 0x0000002100007c02 */ /* 0x002fce0008000f00 */
.L_x_148:
[----:B-1----:R1:W2:Y:S02]  /*8e20*/  SYNCS.PHASECHK.TRANS64.TRYWAIT P0, [R0+URZ+0x10], R3 ;  /* 0x00001003000075a7 */ /* 0x0022a400080011ff */
[----:B--2---:R-:W-:Y:S05]  /*8e30*/  @!P0 NANOSLEEP.SYNCS 0x989680 ;  /* 0x009896800000895d */ /* 0x004fea0003900000 */
[----:B------:R-:W2:Y:S02]  /*8e40*/  @!P0 SYNCS.PHASECHK.TRANS64 P0, [R0+URZ+0x10], R3 ;  /* 0x00001003000085a7 */ /* 0x000ea400080010ff */
[----:B--2---:R-:W-:Y:S05]  /*8e50*/  @!P0 BRA `(.L_x_148) ;  /* 0xfffffffc00f08947 */ /* 0x004fea000383ffff */
[----:B------:R-:W-:Y:S05]  /*8e60*/  BRA `(.L_x_26) ;  /* 0xffffff8c00647947 */ /* 0x000fea000383ffff */
.L_x_34:
[----:B-1----:R-:W-:-:S07]  /*8e70*/  MOV R0, UR17 ;  /* 0x0000001100007c02 */ /* 0x002fce0008000f00 */
.L_x_149:
[----:B-1----:R1:W2:Y:S02]  /*8e80*/  SYNCS.PHASECHK.TRANS64.TRYWAIT P0, [R0+URZ+0x10], R3 ;  /* 0x00001003000075a7 */ /* 0x0022a400080011ff */
[----:B--2---:R-:W-:Y:S05]  /*8e90*/  @!P0 NANOSLEEP.SYNCS 0x989680 ;  /* 0x009896800000895d */ /* 0x004fea0003900000 */
[----:B------:R-:W2:Y:S02]  /*8ea0*/  @!P0 SYNCS.PHASECHK.TRANS64 P0, [R0+URZ+0x10], R3 ;  /* 0x00001003000085a7 */ /* 0x000ea400080010ff */
[----:B--2---:R-:W-:Y:S05]  /*8eb0*/  @!P0 BRA `(.L_x_149) ;  /* 0xfffffffc00f08947 */ /* 0x004fea000383ffff */
[----:B------:R-:W-:Y:S05]  /*8ec0*/  BRA `(.L_x_33) ;  /* 0xffffff9000287947 */ /* 0x000fea000383ffff */
.L_x_39:
[----:B-1----:R1:W2:Y:S02]  /*8ed0*/  SYNCS.PHASECHK.TRANS64.TRYWAIT P0, [R3+URZ+0x70], R0 ;  /* 0x00007000030075a7 */ /* 0x0022a400080011ff */
[----:B--2---:R-:W-:Y:S05]  /*8ee0*/  @!P0 NANOSLEEP.SYNCS 0x989680 ;  /* 0x009896800000895d */ /* 0x004fea0003900000 */
[----:B------:R-:W2:Y:S02]  /*8ef0*/  @!P0 SYNCS.PHASECHK.TRANS64 P0, [R3+URZ+0x70], R0 ;  /* 0x00007000030085a7 */ /* 0x000ea400080010ff */
[----:B--2---:R-:W-:Y:S05]  /*8f00*/  @!P0 BRA `(.L_x_39) ;  /* 0xfffffffc00f08947 */ /* 0x004fea000383ffff */
[----:B------:R-:W-:Y:S05]  /*8f10*/  BRA `(.L_x_150) ;  /* 0xffffff9000d47947 */ /* 0x000fea000383ffff */
.L_x_43:
[----:B------:R-:W-:-:S07]  /*8f20*/  MOV R0, UR4 ;  /* 0x0000000400007c02 */ /* 0x000fce0008000f00 */
.L_x_151:
[----:B-1----:R1:W2:Y:S02]  /*8f30*/  SYNCS.PHASECHK.TRANS64.TRYWAIT P0, [R0+URZ], R2 ;  /* 0x00000002000075a7 */ /* 0x0022a400080011ff */
[----:B--2---:R-:W-:Y:S05]  /*8f40*/  @!P0 NANOSLEEP.SYNCS 0x989680 ;  /* 0x009896800000895d */ /* 0x004fea0003900000 */
[----:B------:R-:W2:Y:S02]  /*8f50*/  @!P0 SYNCS.PHASECHK.TRANS64 P0, [R0+URZ], R2 ;  /* 0x00000002000085a7 */ /* 0x000ea400080010ff */
[----:B--2---:R-:W-:Y:S05]  /*8f60*/  @!P0 BRA `(.L_x_151) ;  /* 0xfffffffc00f08947 */ /* 0x004fea000383ffff */
[----:B------:R-:W-:Y:S05]  /*8f70*/  BRA `(.L_x_152) ;  /* 0xffffff98007c7947 */ /* 0x000fea000383ffff */
.L_x_46:
[----:B--2---:R2:W3:Y:S02]  /*8f80*/  SYNCS.PHASECHK.TRANS64.TRYWAIT P0, [R2+URZ+0xd0], R4 ;  /* 0x0000d004020075a7 */ /* 0x0044e400080011ff */
[----:B---3--:R-:W-:Y:S05]  /*8f90*/  @!P0 NANOSLEEP.SYNCS 0x989680 ;  /* 0x009896800000895d */ /* 0x008fea0003900000 */
[----:B------:R-:W3:Y:S02]  /*8fa0*/  @!P0 SYNCS.PHASECHK.TRANS64 P0, [R2+URZ+0xd0], R4 ;  /* 0x0000d004020085a7 */ /* 0x000ee400080010ff */
[----:B---3--:R-:W-:Y:S05]  /*8fb0*/  @!P0 BRA `(.L_x_46) ;  /* 0xfffffffc00f08947 */ /* 0x008fea000383ffff */
[----:B------:R-:W-:Y:S05]  /*8fc0*/  BRA `(.L_x_153) ;  /* 0xffffff9800d87947 */ /* 0x000fea000383ffff */
.L_x_47:
[----:B------:R-:W-:-:S07]  /*8fd0*/  MOV R2, UR4 ;  /* 0x0000000400027c02 */ /* 0x000fce0008000f00 */
.L_x_154:
[----:B--2---:R2:W3:Y:S02]  /*8fe0*/  SYNCS.PHASECHK.TRANS64.TRYWAIT P0, [R2+URZ+0x80], R5 ;  /* 0x00008005020075a7 */ /* 0x0044e400080011ff */
[----:B---3--:R-:W-:Y:S05]  /*8ff0*/  @!P0 NANOSLEEP.SYNCS 0x989680 ;  /* 0x009896800000895d */ /* 0x008fea0003900000 */
[----:B------:R-:W3:Y:S02]  /*9000*/  @!P0 SYNCS.PHASECHK.TRANS64 P0, [R2+URZ+0x80], R5 ;  /* 0x00008005020085a7 */ /* 0x000ee400080010ff */
[----:B---3--:R-:W-:Y:S05]  /*9010*/  @!P0 BRA `(.L_x_154) ;  /* 0xfffffffc00f08947 */ /* 0x008fea000383ffff */
[----:B------:R-:W-:Y:S05]  /*9020*/  BRA `(.L_x_155) ;  /* 0xffffff9800e87947 */ /* 0x000fea000383ffff */
.L_x_48:
[----:B--2---:R2:W3:Y:S02]  /*9030*/  SYNCS.PHASECHK.TRANS64.TRYWAIT P1, [R2+URZ+0x70], R4 ;  /* 0x00007004020075a7 */ /* 0x0044e400080211ff */
[----:B---3--:R-:W-:Y:S05]  /*9040*/  @!P1 NANOSLEEP.SYNCS 0x989680 ;  /* 0x009896800000995d */ /* 0x008fea0003900000 */
[----:B------:R-:W3:Y:S02]  /*9050*/  @!P1 SYNCS.PHASECHK.TRANS64 P1, [R2+URZ+0x70], R4 ;  /* 0x00007004020095a7 */ /* 0x000ee400080210ff */
[----:B---3--:R-:W-:Y:S05]  /*9060*/  @!P1 BRA `(.L_x_48) ;  /* 0xfffffffc00f09947 */ /* 0x008fea000383ffff */
[----:B------:R-:W-:Y:S05]  /*9070*/  BRA `(.L_x_156) ;  /* 0xffffff9c00187947 */ /* 0x000fea000383ffff */
.L_x_51:
[----:B------:R-:W-:-:S07]  /*9080*/  MOV R0, UR4 ;  /* 0x0000000400007c02 */ /* 0x000fce0008000f00 */
.L_x_157:
[----:B--2---:R2:W3:Y:S02]  /*9090*/  SYNCS.PHASECHK.TRANS64.TRYWAIT P0, [R0+URZ+0x80], R2 ;  /* 0x00008002000075a7 */ /* 0x0044e400080011ff */
[----:B---3--:R-:W-:Y:S05]  /*90a0*/  @!P0 NANOSLEEP.SYNCS 0x989680 ;  /* 0x009896800000895d */ /* 0x008fea0003900000 */
[----:B------:R-:W3:Y:S02]  /*90b0*/  @!P0 SYNCS.PHASECHK.TRANS64 P0, [R0+URZ+0x80], R2 ;  /* 0x00008002000085a7 */ /* 0x000ee400080010ff */
[----:B---3--:R-:W-:Y:S05]  /*90c0*/  @!P0 BRA `(.L_x_157) ;  /* 0xfffffffc00f08947 */ /* 0x008fea000383ffff */
[----:B------:R-:W-:Y:S05]  /*90d0*/  BRA `(.L_x_50) ;  /* 0xffffff9c006c7947 */ /* 0x000fea000383ffff */
.L_x_60:
[----:B--2---:R-:W-:-:S04]  /*90e0*/  MOV R5, UR5 ;  /* 0x0000000500057c02 */ /* 0x004fc80008000f00 */
[----:B------:R2:W3:Y:S03]  /*90f0*/  SYNCS.PHASECHK.TRANS64.TRYWAIT P0, [R5+URZ+0x8], R6 ;  /* 0x00000806050075a7 */ /* 0x0004e600080011ff */
[----:B---3--:R-:W-:Y:S05]  /*9100*/  @!P0 NANOSLEEP.SYNCS 0x989680 ;  /* 0x009896800000895d */ /* 0x008fea0003900000 */
[----:B------:R-:W3:Y:S02]  /*9110*/  @!P0 SYNCS.PHASECHK.TRANS64 P0, [R5+URZ+0x8], R6 ;  /* 0x00000806050085a7 */ /* 0x000ee400080010ff */
[----:B---3--:R-:W-:Y:S05]  /*9120*/  @!P0 BRA `(.L_x_60) ;  /* 0xfffffffc00ec8947 */ /* 0x008fea000383ffff */
[----:B------:R-:W-:Y:S05]  /*9130*/  BRA `(.L_x_59) ;  /* 0xffffffa000207947 */ /* 0x000fea000383ffff */
.L_x_62:
[----:B------:R-:W-:Y:S01]  /*9140*/  BSSY B0, `(.L_x_158) ;  /* 0x0000006000007945 */ /* 0x000fe20003800000 */
[----:B------:R-:W-:-:S07]  /*9150*/  MOV R15, 0xffffffff ;  /* 0xffffffff000f7802 */ /* 0x000fce0000000f00 */
[----:B-12--5:R-:W-:Y:S05]  /*9160*/  WARPSYNC.COLLECTIVE R15, `(.L_x_159) ;  /* 0x000000000f0c7348 */ /* 0x026fea0003c00000 */
[----:B------:R-:W-:Y:S02]  /*9170*/  ELECT P6, UR79, PT ;  /* 0x00000000004f782f */ /* 0x000fe400038c0000 */
[----:B------:R-:W-:Y:S01]  /*9180*/  MOV R14, UR79 ;  /* 0x0000004f000e7c02 */ /* 0x000fe20008000f00 */
[----:B-12--5:R-:W-:Y:S10]  /*9190*/  ENDCOLLECTIVE ;  /* 0x000000000000791b */ /* 0x026ff40003800000 */
.L_x_159:
[----:B------:R-:W-:Y:S05]  /*91a0*/  BSYNC B0 ;  /* 0x0000000000007941 */ /* 0x000fea0003800000 */
.L_x_158:
[----:B------:R-:W-:Y:S05]  /*91b0*/  BRA `(.L_x_160) ;  /* 0xffffffa000507947 */ /* 0x000fea000383ffff */
.L_x_64:
[----:B--2---:R-:W-:-:S04]  /*91c0*/  MOV R0, UR5 ;  /* 0x0000000500007c02 */ /* 0x004fc80008000f00 */
[----:B------:R2:W3:Y:S03]  /*91d0*/  SYNCS.PHASECHK.TRANS64.TRYWAIT P0, [R0+URZ+0x8], R4 ;  /* 0x00000804000075a7 */ /* 0x0004e600080011ff */
[----:B---3--:R-:W-:Y:S05]  /*91e0*/  @!P0 NANOSLEEP.SYNCS 0x989680 ;  /* 0x009896800000895d */ /* 0x008fea0003900000 */
[----:B------:R-:W3:Y:S02]  /*91f0*/  @!P0 SYNCS.PHASECHK.TRANS64 P0, [R0+URZ+0x8], R4 ;  /* 0x00000804000085a7 */ /* 0x000ee400080010ff */
[----:B---3--:R-:W-:Y:S05]  /*9200*/  @!P0 BRA `(.L_x_64) ;  /* 0xfffffffc00ec8947 */ /* 0x008fea000383ffff */
[----:B------:R-:W-:Y:S05]  /*9210*/  BRA `(.L_x_63) ;  /* 0xffffffa000547947 */ /* 0x000fea000383ffff */
.L_x_65:
[----:B-1----:R1:W2:Y:S02]  /*9220*/  SYNCS.PHASECHK.TRANS64.TRYWAIT P0, [R0+URZ+0x70], R4 ;  /* 0x00007004000075a7 */ /* 0x0022a400080011ff */
[----:B--2---:R-:W-:Y:S05]  /*9230*/  @!P0 NANOSLEEP.SYNCS 0x989680 ;  /* 0x009896800000895d */ /* 0x004fea0003900000 */
[----:B------:R-:W2:Y:S02]  /*9240*/  @!P0 SYNCS.PHASECHK.TRANS64 P0, [R0+URZ+0x70], R4 ;  /* 0x00007004000085a7 */ /* 0x000ea400080010ff */
[----:B--2---:R-:W-:Y:S05]  /*9250*/  @!P0 BRA `(.L_x_65) ;  /* 0xfffffffc00f08947 */ /* 0x004fea000383ffff */
[----:B------:R-:W-:Y:S05]  /*9260*/  BRA `(.L_x_161) ;  /* 0xffffffa400407947 */ /* 0x000fea000383ffff */
.L_x_67:
[----:B------:R-:W-:-:S07]  /*9270*/  MOV R0, UR31 ;  /* 0x0000001f00007c02 */ /* 0x000fce0008000f00 */
.L_x_162:
[----:B-1----:R1:W2:Y:S02]  /*9280*/  SYNCS.PHASECHK.TRANS64.TRYWAIT P0, [R0+URZ+0xb0], R4 ;  /* 0x0000b004000075a7 */ /* 0x0022a400080011ff */
[----:B--2---:R-:W-:Y:S05]  /*9290*/  @!P0 NANOSLEEP.SYNCS 0x989680 ;  /* 0x009896800000895d */ /* 0x004fea0003900000 */
[----:B------:R-:W2:Y:S02]  /*92a0*/  @!P0 SYNCS.PHASECHK.TRANS64 P0, [R0+URZ+0xb0], R4 ;  /* 0x0000b004000085a7 */ /* 0x000ea400080010ff */
[----:B--2---:R-:W-:Y:S05]  /*92b0*/  @!P0 BRA `(.L_x_162) ;  /* 0xfffffffc00f08947 */ /* 0x004fea000383ffff */
[----:B------:R-:W-:Y:S05]  /*92c0*/  BRA `(.L_x_163) ;  /* 0xffffffa4008c7947 */ /* 0x000fea000383ffff */
.L_x_70:
[----:B------:R-:W-:Y:S07]  /*92d0*/  MOV R0, UR5 ;  /* 0x0000000500007c02 */ /* 0x000fee0008000f00 */
.L_x_164:
[----:B-1----:R1:W2:Y:S02]  /*92e0*/  SYNCS.PHASECHK.TRANS64.TRYWAIT P0, [R0+URZ], R4 ;  /* 0x00000004000075a7 */ /* 0x0022a400080011ff */
[----:B--2---:R-:W-:Y:S05]  /*92f0*/  @!P0 NANOSLEEP.SYNCS 0x989680 ;  /* 0x009896800000895d */ /* 0x004fea0003900000 */
[----:B------:R-:W2:Y:S02]  /*9300*/  @!P0 SYNCS.PHASECHK.TRANS64 P0, [R0+URZ], R4 ;  /* 0x00000004000085a7 */ /* 0x000ea400080010ff */
[----:B--2---:R-:W-:Y:S05]  /*9310*/  @!P0 BRA `(.L_x_164) ;  /* 0xfffffffc00f08947 */ /* 0x004fea000383ffff */
[----:B------:R-:W-:Y:S05]  /*9320*/  BRA `(.L_x_69) ;  /* 0xffffffa400a07947 */ /* 0x000fea000383ffff */
.L_x_74:
[----:B-1----:R-:W-:-:S07]  /*9330*/  MOV R0, UR4 ;  /* 0x0000000400007c02 */ /* 0x002fce0008000f00 */
.L_x_165:
[----:B-1----:R1:W2:Y:S02]  /*9340*/  SYNCS.PHASECHK.TRANS64.TRYWAIT P0, [R0+URZ], R2 ;  /* 0x00000002000075a7 */ /* 0x0022a400080011ff */
[----:B--2---:R-:W-:Y:S05]  /*9350*/  @!P0 NANOSLEEP.SYNCS 0x989680 ;  /* 0x009896800000895d */ /* 0x004fea0003900000 */
[----:B------:R-:W2:Y:S02]  /*9360*/  @!P0 SYNCS.PHASECHK.TRANS64 P0, [R0+URZ], R2 ;  /* 0x00000002000085a7 */ /* 0x000ea400080010ff */
[----:B--2---:R-:W-:Y:S05]  /*9370*/  @!P0 BRA `(.L_x_165) ;  /* 0xfffffffc00f08947 */ /* 0x004fea000383ffff */
[----:B------:R-:W-:Y:S05]  /*9380*/  BRA `(.L_x_166) ;  /* 0xffffffa800947947 */ /* 0x000fea000383ffff */
.L_x_75:
[----:B------:R-:W-:-:S07]  /*9390*/  MOV R0, UR5 ;  /* 0x0000000500007c02 */ /* 0x000fce0008000f00 */
.L_x_167:
[----:B-1----:R1:W2:Y:S02]  /*93a0*/  SYNCS.PHASECHK.TRANS64.TRYWAIT P0, [R0+URZ], R3 ;  /* 0x00000003000075a7 */ /* 0x0022a400080011ff */
[----:B--2---:R-:W-:Y:S05]  /*93b0*/  @!P0 NANOSLEEP.SYNCS 0x989680 ;  /* 0x009896800000895d */ /* 0x004fea0003900000 */
[----:B------:R-:W2:Y:S02]  /*93c0*/  @!P0 SYNCS.PHASECHK.TRANS64 P0, [R0+URZ], R3 ;  /* 0x00000003000085a7 */ /* 0x000ea400080010ff */
[----:B--2---:R-:W-:Y:S05]  /*93d0*/  @!P0 BRA `(.L_x_167) ;  /* 0xfffffffc00f08947 */ /* 0x004fea000383ffff */
[----:B------:R-:W-:Y:S05]  /*93e0*/  BRA `(.L_x_168) ;  /* 0xffffffa800a07947 */ /* 0x000fea000383ffff */
.L_x_76:
[----:B------:R-:W-:-:S07]  /*93f0*/  MOV R0, UR5 ;  /* 0x0000000500007c02 */ /* 0x000fce0008000f00 */
.L_x_169:
[----:B-1----:R1:W2:Y:S02]  /*9400*/  SYNCS.PHASECHK.TRANS64.TRYWAIT P0, [R0+URZ], R3 ;  /* 0x00000003000075a7 */ /* 0x0022a400080011ff */
[----:B--2---:R-:W-:Y:S05]  /*9410*/  @!P0 NANOSLEEP.SYNCS 0x989680 ;  /* 0x009896800000895d */ /* 0x004fea0003900000 */
[----:B------:R-:W2:Y:S02]  /*9420*/  @!P0 SYNCS.PHASECHK.TRANS64 P0, [R0+URZ], R3 ;  /* 0x00000003000085a7 */ /* 0x000ea400080010ff */
[----:B--2---:R-:W-:Y:S05]  /*9430*/  @!P0 BRA `(.L_x_169) ;  /* 0xfffffffc00f08947 */ /* 0x004fea000383ffff */
[----:B------:R-:W-:Y:S05]  /*9440*/  BRA `(.L_x_170) ;  /* 0xffffffa800ac7947 */ /* 0x000fea000383ffff */
.L_x_79:
[----:B------:R-:W-:-:S07]  /*9450*/  MOV R0, UR26 ;  /* 0x0000001a00007c02 */ /* 0x000fce0008000f00 */
.L_x_171:
[----:B-1----:R1:W2:Y:S02]  /*9460*/  SYNCS.PHASECHK.TRANS64.TRYWAIT P1, [R0+URZ+0xf0], R2 ;  /* 0x0000f002000075a7 */ /* 0x0022a400080211ff */
[----:B--2---:R-:W-:Y:S05]  /*9470*/  @!P1 NANOSLEEP.SYNCS 0x989680 ;  /* 0x009896800000995d */ /* 0x004fea0003900000 */
[----:B------:R-:W2:Y:S02]  /*9480*/  @!P1 SYNCS.PHASECHK.TRANS64 P1, [R0+URZ+0xf0], R2 ;  /* 0x0000f002000095a7 */ /* 0x000ea400080210ff */
[----:B--2---:R-:W-:Y:S05]  /*9490*/  @!P1 BRA `(.L_x_171) ;  /* 0xfffffffc00f09947 */ /* 0x004fea000383ffff */
[----:B------:R-:W-:Y:S05]  /*94a0*/  BRA `(.L_x_172) ;  /* 0xffffffa800f87947 */ /* 0x000fea000383ffff */
.L_x_84:
[----:B--2---:R2:W3:Y:S02]  /*94b0*/  SYNCS.PHASECHK.TRANS64.TRYWAIT P0, [R8+URZ+0x70], R0 ;  /* 0x00007000080075a7 */ /* 0x0044e400080011ff */
[----:B---3--:R-:W-:Y:S05]  /*94c0*/  @!P0 NANOSLEEP.SYNCS 0x989680 ;  /* 0x009896800000895d */ /* 0x008fea0003900000 */
[----:B------:R-:W3:Y:S02]  /*94d0*/  @!P0 SYNCS.PHASECHK.TRANS64 P0, [R8+URZ+0x70], R0 ;  /* 0x00007000080085a7 */ /* 0x000ee400080010ff */
[----:B---3--:R-:W-:Y:S05]  /*94e0*/  @!P0 BRA `(.L_x_84) ;  /* 0xfffffffc00f08947 */ /* 0x008fea000383ffff */
[----:B------:R-:W-:Y:S05]  /*94f0*/  BRA `(.L_x_173) ;  /* 0xffffffb000307947 */ /* 0x000fea000383ffff */
.L_x_87:
[----:B--2---:R-:W-:Y:S07]  /*9500*/  MOV R0, UR21 ;  /* 0x0000001500007c02 */ /* 0x004fee0008000f00 */
.L_x_174:
[----:B--2---:R2:W3:Y:S02]  /*9510*/  SYNCS.PHASECHK.TRANS64.TRYWAIT P1, [R0+URZ+0x68], R2 ;  /* 0x00006802000075a7 */ /* 0x0044e400080211ff */
[----:B---3--:R-:W-:Y:S05]  /*9520*/  @!P1 NANOSLEEP.SYNCS 0x989680 ;  /* 0x009896800000995d */ /* 0x008fea0003900000 */
[----:B------:R-:W3:Y:S02]  /*9530*/  @!P1 SYNCS.PHASECHK.TRANS64 P1, [R0+URZ+0x68], R2 ;  /* 0x00006802000095a7 */ /* 0x000ee400080210ff */
[----:B---3--:R-:W-:Y:S05]  /*9540*/  @!P1 BRA `(.L_x_174) ;  /* 0xfffffffc00f09947 */ /* 0x008fea000383ffff */
[----:B------:R-:W-:Y:S05]  /*9550*/  BRA `(.L_x_86) ;  /* 0xffffffb400ac7947 */ /* 0x000fea000383ffff */
.L_x_90:
[----:B--2---:R-:W-:Y:S07]  /*9560*/  MOV R0, UR21 ;  /* 0x0000001500007c02 */ /* 0x004fee0008000f00 */
.L_x_175:
[----:B--2---:R2:W3:Y:S02]  /*9570*/  SYNCS.PHASECHK.TRANS64.TRYWAIT P0, [R0+URZ+0x40], R4 ;  /* 0x00004004000075a7 */ /* 0x0044e400080011ff */
[----:B---3--:R-:W-:Y:S05]  /*9580*/  @!P0 NANOSLEEP.SYNCS 0x989680 ;  /* 0x009896800000895d */ /* 0x008fea0003900000 */
[----:B------:R-:W3:Y:S02]  /*9590*/  @!P0 SYNCS.PHASECHK.TRANS64 P0, [R0+URZ+0x40], R4 ;  /* 0x00004004000085a7 */ /* 0x000ee400080010ff */
[----:B---3--:R-:W-:Y:S05]  /*95a0*/  @!P0 BRA `(.L_x_175) ;  /* 0xfffffffc00f08947 */ /* 0x008fea000383ffff */
[----:B------:R-:W-:Y:S05]  /*95b0*/  BRA `(.L_x_176) ;  /* 0xffffffb800047947 */ /* 0x000fea000383ffff */
.L_x_91:
[----:B------:R-:W-:Y:S07]  /*95c0*/  MOV R0, UR21 ;  /* 0x0000001500007c02 */ /* 0x000fee0008000f00 */
.L_x_177:
[----:B--2---:R2:W3:Y:S02]  /*95d0*/  SYNCS.PHASECHK.TRANS64.TRYWAIT P0, [R0+URZ+0x48], R4 ;  /* 0x00004804000075a7 */ /* 0x0044e400080011ff */
[----:B---3--:R-:W-:Y:S05]  /*95e0*/  @!P0 NANOSLEEP.SYNCS 0x989680 ;  /* 0x009896800000895d */ /* 0x008fea0003900000 */
[----:B------:R-:W3:Y:S02]  /*95f0*/  @!P0 SYNCS.PHASECHK.TRANS64 P0, [R0+URZ+0x48], R4 ;  /* 0x00004804000085a7 */ /* 0x000ee400080010ff */
[----:B---3--:R-:W-:Y:S05]  /*9600*/  @!P0 BRA `(.L_x_177) ;  /* 0xfffffffc00f08947 */ /* 0x008fea000383ffff */
[----:B------:R-:W-:Y:S05]  /*9610*/  BRA `(.L_x_178) ;  /* 0xffffffb800607947 */ /* 0x000fea000383ffff */
.L_x_92:
[----:B------:R-:W-:Y:S07]  /*9620*/  MOV R0, UR21 ;  /* 0x0000001500007c02 */ /* 0x000fee0008000f00 */
.L_x_179:
[----:B--2---:R2:W3:Y:S02]  /*9630*/  SYNCS.PHASECHK.TRANS64.TRYWAIT P0, [R0+URZ+0x50], R4 ;  /* 0x00005004000075a7 */ /* 0x0044e400080011ff */
[----:B---3--:R-:W-:Y:S05]  /*9640*/  @!P0 NANOSLEEP.SYNCS 0x989680 ;  /* 0x009896800000895d */ /* 0x008fea0003900000 */
[----:B------:R-:W3:Y:S02]  /*9650*/  @!P0 SYNCS.PHASECHK.TRANS64 P0, [R0+URZ+0x50], R4 ;  /* 0x00005004000085a7 */ /* 0x000ee400080010ff */
[----:B---3--:R-:W-:Y:S05]  /*9660*/  @!P0 BRA `(.L_x_179) ;  /* 0xfffffffc00f08947 */ /* 0x008fea000383ffff */
[----:B------:R-:W-:Y:S05]  /*9670*/  BRA `(.L_x_180) ;  /* 0xffffffb800c07947 */ /* 0x000fea000383ffff */
.L_x_93:
[----:B------:R-:W-:Y:S07]  /*9680*/  MOV R0, UR21 ;  /* 0x0000001500007c02 */ /* 0x000fee0008000f00 */
.L_x_181:
[----:B--2---:R2:W3:Y:S02]  /*9690*/  SYNCS.PHASECHK.TRANS64.TRYWAIT P0, [R0+URZ+0x58], R4 ;  /* 0x00005804000075a7 */ /* 0x0044e400080011ff */
[----:B---3--:R-:W-:Y:S05]  /*96a0*/  @!P0 NANOSLEEP.SYNCS 0x989680 ;  /* 0x009896800000895d */ /* 0x008fea0003900000 */
[----:B------:R-:W3:Y:S02]  /*96b0*/  @!P0 SYNCS.PHASECHK.TRANS64 P0, [R0+URZ+0x58], R4 ;  /* 0x00005804000085a7 */ /* 0x000ee400080010ff */
[----:B---3--:R-:W-:Y:S05]  /*96c0*/  @!P0 BRA `(.L_x_181) ;  /* 0xfffffffc00f08947 */ /* 0x008fea000383ffff */
[----:B------:R-:W-:Y:S05]  /*96d0*/  BRA `(.L_x_182) ;  /* 0xffffffbc00287947 */ /* 0x000fea000383ffff */
.L_x_95:
[----:B------:R-:W-:-:S07]  /*96e0*/  MOV R0, UR21 ;  /* 0x0000001500007c02 */ /* 0x000fce0008000f00 */
.L_x_183:
[----:B---3--:R3:W4:Y:S02]  /*96f0*/  SYNCS.PHASECHK.TRANS64.TRYWAIT P0, [R0+URZ+0x40], R2 ;  /* 0x00004002000075a7 */ /* 0x00872400080011ff */
[----:B----4-:R-:W-:Y:S05]  /*9700*/  @!P0 NANOSLEEP.SYNCS 0x989680 ;  /* 0x009896800000895d */ /* 0x010fea0003900000 */
[----:B------:R-:W4:Y:S02]  /*9710*/  @!P0 SYNCS.PHASECHK.TRANS64 P0, [R0+URZ+0x40], R2 ;  /* 0x00004002000085a7 */ /* 0x000f2400080010ff */
[----:B----4-:R-:W-:Y:S05]  /*9720*/  @!P0 BRA `(.L_x_183) ;  /* 0xfffffffc00f08947 */ /* 0x010fea000383ffff */
[----:B------:R-:W-:Y:S05]  /*9730*/  BRA `(.L_x_184) ;  /* 0xffffffbc00b47947 */ /* 0x000fea000383ffff */
.L_x_96:
[----:B---3--:R-:W-:-:S07]  /*9740*/  MOV R0, UR21 ;  /* 0x0000001500007c02 */ /* 0x008fce0008000f00 */
.L_x_185:
[----:B---3--:R3:W4:Y:S02]  /*9750*/  SYNCS.PHASECHK.TRANS64.TRYWAIT P0, [R0+URZ+0x48], R2 ;  /* 0x00004802000075a7 */ /* 0x00872400080011ff */
[----:B----4-:R-:W-:Y:S05]  /*9760*/  @!P0 NANOSLEEP.SYNCS 0x989680 ;  /* 0x009896800000895d */ /* 0x010fea0003900000 */
[----:B------:R-:W4:Y:S02]  /*9770*/  @!P0 SYNCS.PHASECHK.TRANS64 P0, [R0+URZ+0x48], R2 ;  /* 0x00004802000085a7 */ /* 0x000f2400080010ff */
[----:B----4-:R-:W-:Y:S05]  /*9780*/  @!P0 BRA `(.L_x_185) ;  /* 0xfffffffc00f08947 */ /* 0x010fea000383ffff */
[----:B------:R-:W-:Y:S05]  /*9790*/  BRA `(.L_x_186) ;  /* 0xffffffbc00a47947 */ /* 0x000fea000383ffff */
.L_x_97:
[----:B---3--:R-:W-:-:S07]  /*97a0*/  MOV R0, UR21 ;  /* 0x0000001500007c02 */ /* 0x008fce0008000f00 */
.L_x_187:
[----:B---3--:R3:W4:Y:S02]  /*97b0*/  SYNCS.PHASECHK.TRANS64.TRYWAIT P0, [R0+URZ+0x50], R2 ;  /* 0x00005002000075a7 */ /* 0x00872400080011ff */
[----:B----4-:R-:W-:Y:S05]  /*97c0*/  @!P0 NANOSLEEP.SYNCS 0x989680 ;  /* 0x009896800000895d */ /* 0x010fea0003900000 */
[----:B------:R-:W4:Y:S02]  /*97d0*/  @!P0 SYNCS.PHASECHK.TRANS64 P0, [R0+URZ+0x50], R2 ;  /* 0x00005002000085a7 */ /* 0x000f2400080010ff */
[----:B----4-:R-:W-:Y:S05]  /*97e0*/  @!P0 BRA `(.L_x_187) ;  /* 0xfffffffc00f08947 */ /* 0x010fea000383ffff */
[----:B------:R-:W-:Y:S05]  /*97f0*/  BRA `(.L_x_188) ;  /* 0xffffffbc00947947 */ /* 0x000fea000383ffff */
.L_x_99:
[----:B-1----:R1:W2:Y:S02]  /*9800*/  SYNCS.PHASECHK.TRANS64.TRYWAIT P0, [R3+URZ+0x70], R0 ;  /* 0x00007000030075a7 */ /* 0x0022a400080011ff */
[----:B--2---:R-:W-:Y:S05]  /*9810*/  @!P0 NANOSLEEP.SYNCS 0x989680 ;  /* 0x009896800000895d */ /* 0x004fea0003900000 */
[----:B------:R-:W2:Y:S02]  /*9820*/  @!P0 SYNCS.PHASECHK.TRANS64 P0, [R3+URZ+0x70], R0 ;  /* 0x00007000030085a7 */ /* 0x000ea400080010ff */
[----:B--2---:R-:W-:Y:S05]  /*9830*/  @!P0 BRA `(.L_x_99) ;  /* 0xfffffffc00f08947 */ /* 0x004fea000383ffff */
[----:B------:R-:W-:Y:S05]  /*9840*/  BRA `(.L_x_189) ;  /* 0xffffffc000607947 */ /* 0x000fea000383ffff */
.L_x_110:
[----:B-1----:R-:W-:Y:S04]  /*9850*/  MOV R2, UR43 ;  /* 0x0000002b00027c02 */ /* 0x002fe80008000f00 */
[----:B------:R1:W2:Y:S03]  /*9860*/  SYNCS.PHASECHK.TRANS64.TRYWAIT P1, [R2+URZ+0x20], R3 ;  /* 0x00002003020075a7 */ /* 0x0002a600080211ff */
[----:B--2---:R-:W-:Y:S05]  /*9870*/  @!P1 NANOSLEEP.SYNCS 0x989680 ;  /* 0x009896800000995d */ /* 0x004fea0003900000 */
[----:B------:R-:W2:Y:S02]  /*9880*/  @!P1 SYNCS.PHASECHK.TRANS64 P1, [R2+URZ+0x20], R3 ;  /* 0x00002003020095a7 */ /* 0x000ea400080210ff */
[----:B--2---:R-:W-:Y:S05]  /*9890*/  @!P1 BRA `(.L_x_110) ;  /* 0xfffffffc00ec9947 */ /* 0x004fea000383ffff */
[----:B------:R-:W-:Y:S05]  /*98a0*/  BRA `(.L_x_109) ;  /* 0xffffffcc00cc7947 */ /* 0x000fea000383ffff */
.L_x_112:
[----:B-1----:R1:W4:Y:S02]  /*98b0*/  SYNCS.PHASECHK.TRANS64.TRYWAIT P0, [R53+URZ+0x90], R0 ;  /* 0x00009000350075a7 */ /* 0x00232400080011ff */
[----:B----4-:R-:W-:Y:S05]  /*98c0*/  @!P0 NANOSLEEP.SYNCS 0x989680 ;  /* 0x009896800000895d */ /* 0x010fea0003900000 */
[----:B------:R-:W4:Y:S02]  /*98d0*/  @!P0 SYNCS.PHASECHK.TRANS64 P0, [R53+URZ+0x90], R0 ;  /* 0x00009000350085a7 */ /* 0x000f2400080010ff */
[----:B----4-:R-:W-:Y:S05]  /*98e0*/  @!P0 BRA `(.L_x_112) ;  /* 0xfffffffc00f08947 */ /* 0x010fea000383ffff */
[----:B------:R-:W-:Y:S05]  /*98f0*/  BRA `(.L_x_111) ;  /* 0xffffffcc00ec7947 */ /* 0x000fea000383ffff */
.L_x_121:
[----:B--2---:R2:W3:Y:S02]  /*9900*/  SYNCS.PHASECHK.TRANS64.TRYWAIT P0, [R2+URZ+0x20], R0 ;  /* 0x00002000020075a7 */ /* 0x0044e400080011ff */
[----:B---3--:R-:W-:Y:S05]  /*9910*/  @!P0 NANOSLEEP.SYNCS 0x989680 ;  /* 0x009896800000895d */ /* 0x008fea0003900000 */
[----:B------:R-:W3:Y:S02]  /*9920*/  @!P0 SYNCS.PHASECHK.TRANS64 P0, [R2+URZ+0x20], R0 ;  /* 0x00002000020085a7 */ /* 0x000ee400080010ff */
[----:B---3--:R-:W-:Y:S05]  /*9930*/  @!P0 BRA `(.L_x_121) ;  /* 0xfffffffc00f08947 */ /* 0x008fea000383ffff */
[----:B------:R-:W-:Y:S05]  /*9940*/  BRA `(.L_x_120) ;  /* 0xffffffd400fc7947 */ /* 0x000fea000383ffff */
.L_x_129:
[----:B--2---:R2:W3:Y:S02]  /*9950*/  SYNCS.PHASECHK.TRANS64.TRYWAIT P0, [R2+URZ+0x20], R4 ;  /* 0x00002004020075a7 */ /* 0x0044e400080011ff */
[----:B---3--:R-:W-:Y:S05]  /*9960*/  @!P0 NANOSLEEP.SYNCS 0x989680 ;  /* 0x009896800000895d */ /* 0x008fea0003900000 */
[----:B------:R-:W3:Y:S02]  /*9970*/  @!P0 SYNCS.PHASECHK.TRANS64 P0, [R2+URZ+0x20], R4 ;  /* 0x00002004020085a7 */ /* 0x000ee400080010ff */
[----:B---3--:R-:W-:Y:S05]  /*9980*/  @!P0 BRA `(.L_x_129) ;  /* 0xfffffffc00f08947 */ /* 0x008fea000383ffff */
[----:B------:R-:W-:Y:S05]  /*9990*/  BRA `(.L_x_128) ;  /* 0xffffffe0001c7947 */ /* 0x000fea000383ffff */
.L_x_137:
[----:B--2---:R2:W3:Y:S02]  /*99a0*/  SYNCS.PHASECHK.TRANS64.TRYWAIT P0, [R3+URZ+0x20], R0 ;  /* 0x00002000030075a7 */ /* 0x0044e400080011ff */
[----:B---3--:R-:W-:Y:S05]  /*99b0*/  @!P0 NANOSLEEP.SYNCS 0x989680 ;  /* 0x009896800000895d */ /* 0x008fea0003900000 */
[----:B------:R-:W3:Y:S02]  /*99c0*/  @!P0 SYNCS.PHASECHK.TRANS64 P0, [R3+URZ+0x20], R0 ;  /* 0x00002000030085a7 */ /* 0x000ee400080010ff */
[----:B---3--:R-:W-:Y:S05]  /*99d0*/  @!P0 BRA `(.L_x_137) ;  /* 0xfffffffc00f08947 */ /* 0x008fea000383ffff */
[----:B------:R-:W-:Y:S05]  /*99e0*/  BRA `(.L_x_136) ;  /* 0xffffffe8003c7947 */ /* 0x000fea000383ffff */
        .weak           $__internal_0_$__cuda_sm10x_tcgen05_guardrail_trap_col_being_dealloced_not_returned_by_alloc
        .type           $__internal_0_$__cuda_sm10x_tcgen05_guardrail_trap_col_being_dealloced_not_returned_by_alloc,@function
        .size           $__internal_0_$__cuda_sm10x_tcgen05_guardrail_trap_col_being_dealloced_not_returned_by_alloc,($__internal_1_$__cuda_sm10x_tcgen05_guardrail_trap_phase_invalid_during_alloc - $__internal_0_$__cuda_sm10x_tcgen05_guardrail_trap_col_being_dealloced_not_returned_by_alloc)
$__internal_0_$__cuda_sm10x_tcgen05_guardrail_trap_col_being_dealloced_not_returned_by_alloc:
[----:B------:R-:W-:Y:S05]  /*99f0*/  BPT.TRAP 0x1 ;  /* 0x000000040000795c */ /* 0x000fea0000300000 */
[----:B------:R-:W-:-:S04]  /*9a00*/  HFMA2 R3, -RZ, RZ, 0, 0 ;  /* 0x00000000ff037431 */ /* 0x000fc800000001ff */
[----:B------:R-:W-:Y:S05]  /*9a10*/  RET.REL.NODEC R2 `(_ZN7cutlass13device_kernelINS_4gemm6kernel13GemmUniversalIN4cute5tupleIJiiiiEEENS1_10collective13CollectiveMmaINS1_35MainloopSm100TmaUmmaWarpSpecializedILi2ELi2ELi4ENS5_IJNS4_1CILi8EEENSA_ILi1EEESC_EEEEENS5_IJNSA_ILi128EEESF_NSA_ILi64EEEEEENS_6half_tENS5_IJlSC_lEEESI_SJ_NS4_8TiledMMAINS4_8MMA_AtomIJNS4_26SM100_MMA_F16BF16_2x1SM_SSISI_SI_fLi128ELi128ELNS4_4UMMA5MajorE0ELSO_0ELNSN_7ScaleInE0ELSP_0EEEEEENS4_6LayoutINS5_IJSC_SC_SC_EEENS5_IJNSA_ILi0EEESU_SU_EEEEENS5_IJNS4_10UnderscoreESX_SX_EEEEENS4_18SM100_TMA_2SM_LOADENS4_14ComposedLayoutINS4_7SwizzleILi3ELi4ELi3EEENS4_18smem_ptr_flag_bitsILi16EEENSS_INS5_IJSB_SG_EEENS5_IJSG_SC_EEEEEEEvNS4_8identityENS4_28SM100_TMA_2SM_LOAD_MULTICASTES19_vS1A_EENS_8epilogue10collective18CollectiveEpilogueINS1D_23Sm100TmaWarpSpecializedILi4ELi2ELi16ELb1ELb0EEEJNS5_IJSG_SF_SG_EEENS5_IJNSS_ISG_SC_EENSS_INS5_IJNSA_ILi16EEENSA_ILi2EEEEEENS5_IJSC_SG_EEEEEEEESI_SJ_SI_SJ_NS1D_6fusion15FusionCallbacksIS1H_NS1Q_17LinearCombinationISI_fSI_fLNS_15FloatRoundStyleE2EEES1I_S1P_JEEENS4_5SM1004TMEM4LOAD26SM100_TMEM_LOAD_32dp32b16xENS4_13SM90_TMA_LOADENS11_INS12_ILi1ELi4ELi3EEES15_NSS_INS5_IJSB_S1K_EEENS5_IJS1K_SC_EEEEEEENS4_39AutoVectorizingCopyWithAssumedAlignmentILi128EEENS4_14SM90_TMA_STOREES25_S27_S27_EEEvvEEEEvNT_6ParamsE) ;  /* 0xffffff6402787950 */ /* 0x000fea0003c3ffff */
        .weak           $__internal_1_$__cuda_sm10x_tcgen05_guardrail_trap_phase_invalid_during_alloc
        .type           $__internal_1_$__cuda_sm10x_tcgen05_guardrail_trap_phase_invalid_during_alloc,@function
        .size           $__internal_1_$__cuda_sm10x_tcgen05_guardrail_trap_phase_invalid_during_alloc,($__internal_2_$__cuda_sm10x_tcgen05_guardrail_trap_unallocated_columns_being_dealloced - $__internal_1_$__cuda_sm10x_tcgen05_guardrail_trap_phase_invalid_during_alloc)
$__internal_1_$__cuda_sm10x_tcgen05_guardrail_trap_phase_invalid_during_alloc:
[----:B------:R-:W-:Y:S05]  /*9a20*/  BPT.TRAP 0x1 ;  /* 0x000000040000795c */ /* 0x000fea0000300000 */
[----:B------:R-:W-:-:S04]  /*9a30*/  MOV R5, 0x0 ;  /* 0x0000000000057802 */ /* 0x000fc80000000f00 */
[----:B------:R-:W-:Y:S05]  /*9a40*/  RET.REL.NODEC R4 `(_ZN7cutlass13device_kernelINS_4gemm6kernel13GemmUniversalIN4cute5tupleIJiiiiEEENS1_10collective13CollectiveMmaINS1_35MainloopSm100TmaUmmaWarpSpecializedILi2ELi2ELi4ENS5_IJNS4_1CILi8EEENSA_ILi1EEESC_EEEEENS5_IJNSA_ILi128EEESF_NSA_ILi64EEEEEENS_6half_tENS5_IJlSC_lEEESI_SJ_NS4_8TiledMMAINS4_8MMA_AtomIJNS4_26SM100_MMA_F16BF16_2x1SM_SSISI_SI_fLi128ELi128ELNS4_4UMMA5MajorE0ELSO_0ELNSN_7ScaleInE0ELSP_0EEEEEENS4_6LayoutINS5_IJSC_SC_SC_EEENS5_IJNSA_ILi0EEESU_SU_EEEEENS5_IJNS4_10UnderscoreESX_SX_EEEEENS4_18SM100_TMA_2SM_LOADENS4_14ComposedLayoutINS4_7SwizzleILi3ELi4ELi3EEENS4_18smem_ptr_flag_bitsILi16EEENSS_INS5_IJSB_SG_EEENS5_IJSG_SC_EEEEEEEvNS4_8identityENS4_28SM100_TMA_2SM_LOAD_MULTICASTES19_vS1A_EENS_8epilogue10collective18CollectiveEpilogueINS1D_23Sm100TmaWarpSpecializedILi4ELi2ELi16ELb1ELb0EEEJNS5_IJSG_SF_SG_EEENS5_IJNSS_ISG_SC_EENSS_INS5_IJNSA_ILi16EEENSA_ILi2EEEEEENS5_IJSC_SG_EEEEEEEESI_SJ_SI_SJ_NS1D_6fusion15FusionCallbacksIS1H_NS1Q_17LinearCombinationISI_fSI_fLNS_15FloatRoundStyleE2EEES1I_S1P_JEEENS4_5SM1004TMEM4LOAD26SM100_TMEM_LOAD_32dp32b16xENS4_13SM90_TMA_LOADENS11_INS12_ILi1ELi4ELi3EEES15_NSS_INS5_IJSB_S1K_EEENS5_IJS1K_SC_EEEEEEENS4_39AutoVectorizingCopyWithAssumedAlignmentILi128EEENS4_14SM90_TMA_STOREES25_S27_S27_EEEvvEEEEvNT_6ParamsE) ;  /* 0xffffff64046c7950 */ /* 0x000fea0003c3ffff */
        .weak           $__internal_2_$__cuda_sm10x_tcgen05_guardrail_trap_unallocated_columns_being_dealloced
        .type           $__internal_2_$__cuda_sm10x_tcgen05_guardrail_trap_unallocated_columns_being_dealloced,@function
        .size           $__internal_2_$__cuda_sm10x_tcgen05_guardrail_trap_unallocated_columns_being_dealloced,(.L_x_191 - $__internal_2_$__cuda_sm10x_tcgen05_guardrail_trap_unallocated_columns_being_dealloced)
$__internal_2_$__cuda_sm10x_tcgen05_guardrail_trap_unallocated_columns_being_dealloced:
[----:B------:R-:W-:Y:S05]  /*9a50*/  BPT.TRAP 0x1 ;  /* 0x000000040000795c */ /* 0x000fea0000300000 */
[----:B------:R-:W-:-:S04]  /*9a60*/  HFMA2 R3, -RZ, RZ, 0, 0 ;  /* 0x00000000ff037431 */ /* 0x000fc800000001ff */
[----:B------:R-:W-:Y:S05]  /*9a70*/  RET.REL.NODEC R2 `(_ZN7cutlass13device_kernelINS_4gemm6kernel13GemmUniversalIN4cute5tupleIJiiiiEEENS1_10collective13CollectiveMmaINS1_35MainloopSm100TmaUmmaWarpSpecializedILi2ELi2ELi4ENS5_IJNS4_1CILi8EEENSA_ILi1EEESC_EEEEENS5_IJNSA_ILi128EEESF_NSA_ILi64EEEEEENS_6half_tENS5_IJlSC_lEEESI_SJ_NS4_8TiledMMAINS4_8MMA_AtomIJNS4_26SM100_MMA_F16BF16_2x1SM_SSISI_SI_fLi128ELi128ELNS4_4UMMA5MajorE0ELSO_0ELNSN_7ScaleInE0ELSP_0EEEEEENS4_6LayoutINS5_IJSC_SC_SC_EEENS5_IJNSA_ILi0EEESU_SU_EEEEENS5_IJNS4_10UnderscoreESX_SX_EEEEENS4_18SM100_TMA_2SM_LOADENS4_14ComposedLayoutINS4_7SwizzleILi3ELi4ELi3EEENS4_18smem_ptr_flag_bitsILi16EEENSS_INS5_IJSB_SG_EEENS5_IJSG_SC_EEEEEEEvNS4_8identityENS4_28SM100_TMA_2SM_LOAD_MULTICASTES19_vS1A_EENS_8epilogue10collective18CollectiveEpilogueINS1D_23Sm100TmaWarpSpecializedILi4ELi2ELi16ELb1ELb0EEEJNS5_IJSG_SF_SG_EEENS5_IJNSS_ISG_SC_EENSS_INS5_IJNSA_ILi16EEENSA_ILi2EEEEEENS5_IJSC_SG_EEEEEEEESI_SJ_SI_SJ_NS1D_6fusion15FusionCallbacksIS1H_NS1Q_17LinearCombinationISI_fSI_fLNS_15FloatRoundStyleE2EEES1I_S1P_JEEENS4_5SM1004TMEM4LOAD26SM100_TMEM_LOAD_32dp32b16xENS4_13SM90_TMA_LOADENS11_INS12_ILi1ELi4ELi3EEES15_NSS_INS5_IJSB_S1K_EEENS5_IJS1K_SC_EEEEEEENS4_39AutoVectorizingCopyWithAssumedAlignmentILi128EEENS4_14SM90_TMA_STOREES25_S27_S27_EEEvvEEEEvNT_6ParamsE) ;  /* 0xffffff6402607950 */ /* 0x000fea0003c3ffff */
.L_x_190:
[----:B------:R-:W-:-:S00]  /*9a80*/  BRA `(.L_x_190) ;  /* 0xfffffffc00fc7947 */ /* 0x000fc0000383ffff */
[----:B------:R-:W-:-:S00]  /*9a90*/  NOP ;  /* 0x0000000000007918 */ /* 0x000fc00000000000 */
        /* <DEDUP_REMOVED lines=14> */
.L_x_191:


//--------------------- .nv.global.init           --------------------------
	.section	.nv.global.init,"aw",@progbits
.nv.global.init:
	.type		$str$27,@object
	.size		$str$27,($str$28 - $str$27)
$str$27:
        /*0000*/ 	.byte	0x28, 0x61, 0x64, 0x64, 0x72, 0x65, 0x73, 0x73, 0x20, 0x26, 0x20, 0x6d, 0x61, 0x73, 0x6b, 0x29
        /*0010*/ 	.byte	0x20, 0x3d, 0x3d, 0x20, 0x30, 0x00
	.type		$str$28,@object
	.size		$str$28,($str$26 - $str$28)
$str$28:
        /*0016*/ 	.byte	0x2f, 0x74, 0x6d, 0x70, 0x2f, 0x63, 0x75, 0x74, 0x6c, 0x61, 0x73, 0x73, 0x5f, 0x73, 0x77, 0x65
        /*0026*/ 	.byte	0x65, 0x70, 0x5f, 0x73, 0x72, 0x63, 0x2f, 0x69, 0x6e, 0x63, 0x6c, 0x75, 0x64, 0x65, 0x2f, 0x63
        /*0036*/ 	.byte	0x75, 0x74, 0x65, 0x2f, 0x70, 0x6f, 0x69, 0x6e, 0x74, 0x65, 0x72, 0x5f, 0x66, 0x6c, 0x61, 0x67
        /*0046*/ 	.byte	0x67, 0x65, 0x64, 0x2e, 0x68, 0x70, 0x70, 0x00
	.type		$str$26,@object
	.size		$str$26,($str$25 - $str$26)
$str$26:
        /*004e*/ 	.byte	0x2f, 0x74, 0x6d, 0x70, 0x2f, 0x63, 0x75, 0x74, 0x6c, 0x61, 0x73, 0x73, 0x5f, 0x73, 0x77, 0x65
        /*005e*/ 	.byte	0x65, 0x70, 0x5f, 0x73, 0x72, 0x63, 0x2f, 0x69, 0x6e, 0x63, 0x6c, 0x75, 0x64, 0x65, 0x2f, 0x63
        /*006e*/ 	.byte	0x75, 0x74, 0x65, 0x2f, 0x61, 0x74, 0x6f, 0x6d, 0x2f, 0x63, 0x6f, 0x70, 0x79, 0x5f, 0x74, 0x72
        /*007e*/ 	.byte	0x61, 0x69, 0x74, 0x73, 0x5f, 0x73, 0x6d, 0x31, 0x30, 0x30, 0x2e, 0x68, 0x70, 0x70, 0x00
	.type		$str$25,@object
	.size		$str$25,(__unnamed_1 - $str$25)
$str$25:
        /*008d*/ 	.byte	0x28, 0x28, 0x75, 0x69, 0x6e, 0x74, 0x33, 0x32, 0x5f, 0x74, 0x28, 0x74, 0x68, 0x72, 0x65, 0x61
        /*009d*/ 	.byte	0x64, 0x49, 0x64, 0x78, 0x2e, 0x78, 0x29, 0x20, 0x2f, 0x20, 0x33, 0x32, 0x29, 0x20, 0x25, 0x20
        /*00ad*/ 	.byte	0x34, 0x29, 0x20, 0x3d, 0x3d, 0x20, 0x28, 0x28, 0x28, 0x74, 0x6d, 0x65, 0x6d, 0x5f, 0x61, 0x64
        /*00bd*/ 	.byte	0x64, 0x72, 0x20, 0x3e, 0x3e, 0x20, 0x31, 0x36, 0x29, 0x20, 0x2f, 0x20, 0x33, 0x32, 0x29, 0x20
        /*00cd*/ 	.byte	0x25, 0x20, 0x34, 0x29, 0x00
	.type		__unnamed_1,@object
	.size		__unnamed_1,(__unnamed_2 - __unnamed_1)
__unnamed_1:
        /*00d2*/ 	.byte	0x61, 0x75, 0x74, 0x6f, 0x20, 0x63, 0x75, 0x74, 0x65, 0x3a, 0x3a, 0x61, 0x73, 0x5f, 0x70, 0x6f
        /* <DEDUP_REMOVED lines=24> */
        /*0262*/ 	.byte	0x34, 0x38, 0x3e, 0x3e, 0x3e, 0x3e, 0x5d, 0x00
	.type		__unnamed_2,@object
	.size		__unnamed_2,(.L_2 - __unnamed_2)
__unnamed_2:
        /* <DEDUP_REMOVED lines=40> */
        /*04ea*/ 	.byte	0x3a, 0x3a, 0x43, 0x3c, 0x30, 0x3e, 0x3e, 0x3e, 0x3e, 0x5d, 0x00
.L_2:


//--------------------- .nv.shared._ZN7cutlass13device_kernelINS_4gemm6kernel13GemmUniversalIN4cute5tupleIJiiiiEEENS1_10collective13CollectiveMmaINS1_35MainloopSm100TmaUmmaWarpSpecializedILi2ELi2ELi4ENS5_IJNS4_1CILi8EEENSA_ILi1EEESC_EEEEENS5_IJNSA_ILi128EEESF_NSA_ILi64EEEEEENS_6half_tENS5_IJlSC_lEEESI_SJ_NS4_8TiledMMAINS4_8MMA_AtomIJNS4_26SM100_MMA_F16BF16_2x1SM_SSISI_SI_fLi128ELi128ELNS4_4UMMA5MajorE0ELSO_0ELNSN_7ScaleInE0ELSP_0EEEEEENS4_6LayoutINS5_IJSC_SC_SC_EEENS5_IJNSA_ILi0EEESU_SU_EEEEENS5_IJNS4_10UnderscoreESX_SX_EEEEENS4_18SM100_TMA_2SM_LOADENS4_14ComposedLayoutINS4_7SwizzleILi3ELi4ELi3EEENS4_18smem_ptr_flag_bitsILi16EEENSS_INS5_IJSB_SG_EEENS5_IJSG_SC_EEEEEEEvNS4_8identityENS4_28SM100_TMA_2SM_LOAD_MULTICASTES19_vS1A_EENS_8epilogue10collective18CollectiveEpilogueINS1D_23Sm100TmaWarpSpecializedILi4ELi2ELi16ELb1ELb0EEEJNS5_IJSG_SF_SG_EEENS5_IJNSS_ISG_SC_EENSS_INS5_IJNSA_ILi16EEENSA_ILi2EEEEEENS5_IJSC_SG_EEEEEEEESI_SJ_SI_SJ_NS1D_6fusion15FusionCallbacksIS1H_NS1Q_17LinearCombinationISI_fSI_fLNS_15FloatRoundStyleE2EEES1I_S1P_JEEENS4_5SM1004TMEM4LOAD26SM100_TMEM_LOAD_32dp32b16xENS4_13SM90_TMA_LOADENS11_INS12_ILi1ELi4ELi3EEES15_NSS_INS5_IJSB_S1K_EEENS5_IJS1K_SC_EEEEEEENS4_39AutoVectorizingCopyWithAssumedAlignmentILi128EEENS4_14SM90_TMA_STOREES25_S27_S27_EEEvvEEEEvNT_6ParamsE --------------------------
	.section	.nv.shared._ZN7cutlass13device_kernelINS_4gemm6kernel13GemmUniversalIN4cute5tupleIJiiiiEEENS1_10collective13CollectiveMmaINS1_35MainloopSm100TmaUmmaWarpSpecializedILi2ELi2ELi4ENS5_IJNS4_1CILi8EEENSA_ILi1EEESC_EEEEENS5_IJNSA_ILi128EEESF_NSA_ILi64EEEEEENS_6half_tENS5_IJlSC_lEEESI_SJ_NS4_8TiledMMAINS4_8MMA_AtomIJNS4_26SM100_MMA_F16BF16_2x1SM_SSISI_SI_fLi128ELi128ELNS4_4UMMA5MajorE0ELSO_0ELNSN_7ScaleInE0ELSP_0EEEEEENS4_6LayoutINS5_IJSC_SC_SC_EEENS5_IJNSA_ILi0EEESU_SU_EEEEENS5_IJNS4_10UnderscoreESX_SX_EEEEENS4_18SM100_TMA_2SM_LOADENS4_14ComposedLayoutINS4_7SwizzleILi3ELi4ELi3EEENS4_18smem_ptr_flag_bitsILi16EEENSS_INS5_IJSB_SG_EEENS5_IJSG_SC_EEEEEEEvNS4_8identityENS4_28SM100_TMA_2SM_LOAD_MULTICASTES19_vS1A_EENS_8epilogue10collective18CollectiveEpilogueINS1D_23Sm100TmaWarpSpecializedILi4ELi2ELi16ELb1ELb0EEEJNS5_IJSG_SF_SG_EEENS5_IJNSS_ISG_SC_EENSS_INS5_IJNSA_ILi16EEENSA_ILi2EEEEEENS5_IJSC_SG_EEEEEEEESI_SJ_SI_SJ_NS1D_6fusion15FusionCallbacksIS1H_NS1Q_17LinearCombinationISI_fSI_fLNS_15FloatRoundStyleE2EEES1I_S1P_JEEENS4_5SM1004TMEM4LOAD26SM100_TMEM_LOAD_32dp32b16xENS4_13SM90_TMA_LOADENS11_INS12_ILi1ELi4ELi3EEES15_NSS_INS5_IJSB_S1K_EEENS5_IJS1K_SC_EEEEEEENS4_39AutoVectorizingCopyWithAssumedAlignmentILi128EEENS4_14SM90_TMA_STOREES25_S27_S27_EEEvvEEEEvNT_6ParamsE,"aw",@nobits
	.sectionflags	@""
	.align	16
	.zero		1024


//--------------------- .nv.shared.reserved.0     --------------------------
	.section	.nv.shared.reserved.0,"aw",@nobits
	.weak		__nv_reservedSMEM_offset_0_alias
	.size		__nv_reservedSMEM_offset_0_alias, 0, 64
	.other		__nv_reservedSMEM_offset_0_alias,@"STO_CUDA_RESERVED_SHARED STV_DEFAULT"
__nv_reservedSMEM_offset_0_alias:
	.zero		0
.nv.shared.reserved.0:
	.zero		64
	.weak		__nv_reservedSMEM_tcgen05_partition
	.type		__nv_reservedSMEM_tcgen05_partition,@object
	.size		__nv_reservedSMEM_tcgen05_partition,(.L_0 - __nv_reservedSMEM_tcgen05_partition)
__nv_reservedSMEM_tcgen05_partition:
	.zero		32
.L_0:


//--------------------- .nv.global                --------------------------
	.section	.nv.global,"aw",@nobits
.nv.global:
	.type		_ZN40_INTERNAL_7cf5f698_4_k_cu_0103d108_410624cute1_E,@object
	.size		_ZN40_INTERNAL_7cf5f698_4_k_cu_0103d108_410624cute1_E,(_ZN40_INTERNAL_7cf5f698_4_k_cu_0103d108_410624cuda3std3__45__cpo6cbeginE - _ZN40_INTERNAL_7cf5f698_4_k_cu_0103d108_410624cute1_E)
_ZN40_INTERNAL_7cf5f698_4_k_cu_0103d108_410624cute1_E:
	.zero		1
	.type		_ZN40_INTERNAL_7cf5f698_4_k_cu_0103d108_410624cuda3std3__45__cpo6cbeginE,@object
	.size		_ZN40_INTERNAL_7cf5f698_4_k_cu_0103d108_410624cuda3std3__45__cpo6cbeginE,(_ZN40_INTERNAL_7cf5f698_4_k_cu_0103d108_410624cuda3std3__48in_placeE - _ZN40_INTERNAL_7cf5f698_4_k_cu_0103d108_410624cuda3std3__45__cpo6cbeginE)
_ZN40_INTERNAL_7cf5f698_4_k_cu_0103d108_410624cuda3std3__45__cpo6cbeginE:
	.zero		1
	.type		_ZN40_INTERNAL_7cf5f698_4_k_cu_0103d108_410624cuda3std3__48in_placeE,@object
	.size		_ZN40_INTERNAL_7cf5f698_4_k_cu_0103d108_410624cuda3std3__48in_placeE,(_ZN40_INTERNAL_7cf5f698_4_k_cu_0103d108_410624cuda3std6ranges3__45__cpo9iter_moveE - _ZN40_INTERNAL_7cf5f698_4_k_cu_0103d108_410624cuda3std3__48in_placeE)
_ZN40_INTERNAL_7cf5f698_4_k_cu_0103d108_410624cuda3std3__48in_placeE:
	.zero		1
	.type		_ZN40_INTERNAL_7cf5f698_4_k_cu_0103d108_410624cuda3std6ranges3__45__cpo9iter_moveE,@object
	.size		_ZN40_INTERNAL_7cf5f698_4_k_cu_0103d108_410624cuda3std6ranges3__45__cpo9iter_moveE,(_ZN40_INTERNAL_7cf5f698_4_k_cu_0103d108_410624cuda3std3__45__cpo5beginE - _ZN40_INTERNAL_7cf5f698_4_k_cu_0103d108_410624cuda3std6ranges3__45__cpo9iter_moveE)
_ZN40_INTERNAL_7cf5f698_4_k_cu_0103d108_410624cuda3std6ranges3__45__cpo9iter_moveE:
	.zero		1
	.type		_ZN40_INTERNAL_7cf5f698_4_k_cu_0103d108_410624cuda3std3__45__cpo5beginE,@object
	.size		_ZN40_INTERNAL_7cf5f698_4_k_cu_0103d108_410624cuda3std3__45__cpo5beginE,(_ZN40_INTERNAL_7cf5f698_4_k_cu_0103d108_410624cuda3std3__442_GLOBAL__N__7cf5f698_4_k_cu_0103d108_410626ignoreE - _ZN40_INTERNAL_7cf5f698_4_k_cu_0103d108_410624cuda3std3__45__cpo5beginE)
_ZN40_INTERNAL_7cf5f698_4_k_cu_0103d108_410624cuda3std3__45__cpo5beginE:
	.zero		1
	.type		_ZN40_INTERNAL_7cf5f698_4_k_cu_0103d108_410624cuda3std3__442_GLOBAL__N__7cf5f698_4_k_cu_0103d108_410626ignoreE,@object
	.size		_ZN40_INTERNAL_7cf5f698_4_k_cu_0103d108_410624cuda3std3__442_GLOBAL__N__7cf5f698_4_k_cu_0103d108_410626ignoreE,(_ZN40_INTERNAL_7cf5f698_4_k_cu_0103d108_410624cute7productE - _ZN40_INTERNAL_7cf5f698_4_k_cu_0103d108_410624cuda3std3__442_GLOBAL__N__7cf5f698_4_k_cu_0103d108_410626ignoreE)
_ZN40_INTERNAL_7cf5f698_4_k_cu_0103d108_410624cuda3std3__442_GLOBAL__N__7cf5f698_4_k_cu_0103d108_410626ignoreE:
	.zero		1
	.type		_ZN40_INTERNAL_7cf5f698_4_k_cu_0103d108_410624cute7productE,@object
	.size		_ZN40_INTERNAL_7cf5f698_4_k_cu_0103d108_410624cute7productE,(_ZN40_INTERNAL_7cf5f698_4_k_cu_0103d108_410624cuda3std3__45__cpo3endE - _ZN40_INTERNAL_7cf5f698_4_k_cu_0103d108_410624cute7productE)
_ZN40_INTERNAL_7cf5f698_4_k_cu_0103d108_410624cute7productE:
	.zero		1
	.type		_ZN40_INTERNAL_7cf5f698_4_k_cu_0103d108_410624cuda3std3__45__cpo3endE,@object
	.size		_ZN40_INTERNAL_7cf5f698_4_k_cu_0103d108_410624cuda3std3__45__cpo3endE,(_ZN40_INTERNAL_7cf5f698_4_k_cu_0103d108_410624cuda3std3__419piecewise_constructE - _ZN40_INTERNAL_7cf5f698_4_k_cu_0103d108_410624cuda3std3__45__cpo3endE)
_ZN40_INTERNAL_7cf5f698_4_k_cu_0103d108_410624cuda3std3__45__cpo3endE:
	.zero		1
	.type		_ZN40_INTERNAL_7cf5f698_4_k_cu_0103d108_410624cuda3std3__419piecewise_constructE,@object
	.size		_ZN40_INTERNAL_7cf5f698_4_k_cu_0103d108_410624cuda3std3__419piecewise_constructE,(_ZN40_INTERNAL_7cf5f698_4_k_cu_0103d108_410624cuda3std3__45__cpo4cendE - _ZN40_INTERNAL_7cf5f698_4_k_cu_0103d108_410624cuda3std3__419piecewise_constructE)
_ZN40_INTERNAL_7cf5f698_4_k_cu_0103d108_410624cuda3std3__419piecewise_constructE:
	.zero		1
	.type		_ZN40_INTERNAL_7cf5f698_4_k_cu_0103d108_410624cuda3std3__45__cpo4cendE,@object
	.size		_ZN40_INTERNAL_7cf5f698_4_k_cu_0103d108_410624cuda3std3__45__cpo4cendE,(_ZN40_INTERNAL_7cf5f698_4_k_cu_0103d108_410624cuda3std6ranges3__45__cpo4swapE - _ZN40_INTERNAL_7cf5f698_4_k_cu_0103d108_410624cuda3std3__45__cpo4cendE)
_ZN40_INTERNAL_7cf5f698_4_k_cu_0103d108_410624cuda3std3__45__cpo4cendE:
	.zero		1
	.type		_ZN40_INTERNAL_7cf5f698_4_k_cu_0103d108_410624cuda3std6ranges3__45__cpo4swapE,@object
	.size		_ZN40_INTERNAL_7cf5f698_4_k_cu_0103d108_410624cuda3std6ranges3__45__cpo4swapE,(.L_10 - _ZN40_INTERNAL_7cf5f698_4_k_cu_0103d108_410624cuda3std6ranges3__45__cpo4swapE)
_ZN40_INTERNAL_7cf5f698_4_k_cu_0103d108_410624cuda3std6ranges3__45__cpo4swapE:
	.zero		1
.L_10:


//--------------------- .nv.constant0._ZN7cutlass13device_kernelINS_4gemm6kernel13GemmUniversalIN4cute5tupleIJiiiiEEENS1_10collective13CollectiveMmaINS1_35MainloopSm100TmaUmmaWarpSpecializedILi2ELi2ELi4ENS5_IJNS4_1CILi8EEENSA_ILi1EEESC_EEEEENS5_IJNSA_ILi128EEESF_NSA_ILi64EEEEEENS_6half_tENS5_IJlSC_lEEESI_SJ_NS4_8TiledMMAINS4_8MMA_AtomIJNS4_26SM100_MMA_F16BF16_2x1SM_SSISI_SI_fLi128ELi128ELNS4_4UMMA5MajorE0ELSO_0ELNSN_7ScaleInE0ELSP_0EEEEEENS4_6LayoutINS5_IJSC_SC_SC_EEENS5_IJNSA_ILi0EEESU_SU_EEEEENS5_IJNS4_10UnderscoreESX_SX_EEEEENS4_18SM100_TMA_2SM_LOADENS4_14ComposedLayoutINS4_7SwizzleILi3ELi4ELi3EEENS4_18smem_ptr_flag_bitsILi16EEENSS_INS5_IJSB_SG_EEENS5_IJSG_SC_EEEEEEEvNS4_8identityENS4_28SM100_TMA_2SM_LOAD_MULTICASTES19_vS1A_EENS_8epilogue10collective18CollectiveEpilogueINS1D_23Sm100TmaWarpSpecializedILi4ELi2ELi16ELb1ELb0EEEJNS5_IJSG_SF_SG_EEENS5_IJNSS_ISG_SC_EENSS_INS5_IJNSA_ILi16EEENSA_ILi2EEEEEENS5_IJSC_SG_EEEEEEEESI_SJ_SI_SJ_NS1D_6fusion15FusionCallbacksIS1H_NS1Q_17LinearCombinationISI_fSI_fLNS_15FloatRoundStyleE2EEES1I_S1P_JEEENS4_5SM1004TMEM4LOAD26SM100_TMEM_LOAD_32dp32b16xENS4_13SM90_TMA_LOADENS11_INS12_ILi1ELi4ELi3EEES15_NSS_INS5_IJSB_S1K_EEENS5_IJS1K_SC_EEEEEEENS4_39AutoVectorizingCopyWithAssumedAlignmentILi128EEENS4_14SM90_TMA_STOREES25_S27_S27_EEEvvEEEEvNT_6ParamsE --------------------------
	.section	.nv.constant0._ZN7cutlass13device_kernelINS_4gemm6kernel13GemmUniversalIN4cute5tupleIJiiiiEEENS1_10collective13CollectiveMmaINS1_35MainloopSm100TmaUmmaWarpSpecializedILi2ELi2ELi4ENS5_IJNS4_1CILi8EEENSA_ILi1EEESC_EEEEENS5_IJNSA_ILi128EEESF_NSA_ILi64EEEEEENS_6half_tENS5_IJlSC_lEEESI_SJ_NS4_8TiledMMAINS4_8MMA_AtomIJNS4_26SM100_MMA_F16BF16_2x1SM_SSISI_SI_fLi128ELi128ELNS4_4UMMA5MajorE0ELSO_0ELNSN_7ScaleInE0ELSP_0EEEEEENS4_6LayoutINS5_IJSC_SC_SC_EEENS5_IJNSA_ILi0EEESU_SU_EEEEENS5_IJNS4_10UnderscoreESX_SX_EEEEENS4_18SM100_TMA_2SM_LOADENS4_14ComposedLayoutINS4_7SwizzleILi3ELi4ELi3EEENS4_18smem_ptr_flag_bitsILi16EEENSS_INS5_IJSB_SG_EEENS5_IJSG_SC_EEEEEEEvNS4_8identityENS4_28SM100_TMA_2SM_LOAD_MULTICASTES19_vS1A_EENS_8epilogue10collective18CollectiveEpilogueINS1D_23Sm100TmaWarpSpecializedILi4ELi2ELi16ELb1ELb0EEEJNS5_IJSG_SF_SG_EEENS5_IJNSS_ISG_SC_EENSS_INS5_IJNSA_ILi16EEENSA_ILi2EEEEEENS5_IJSC_SG_EEEEEEEESI_SJ_SI_SJ_NS1D_6fusion15FusionCallbacksIS1H_NS1Q_17LinearCombinationISI_fSI_fLNS_15FloatRoundStyleE2EEES1I_S1P_JEEENS4_5SM1004TMEM4LOAD26SM100_TMEM_LOAD_32dp32b16xENS4_13SM90_TMA_LOADENS11_INS12_ILi1ELi4ELi3EEES15_NSS_INS5_IJSB_S1K_EEENS5_IJS1K_SC_EEEEEEENS4_39AutoVectorizingCopyWithAssumedAlignmentILi128EEENS4_14SM90_TMA_STOREES25_S27_S27_EEEvvEEEEvNT_6ParamsE,"a",@progbits
	.sectionflags	@""
	.align	4
.nv.constant0._ZN7cutlass13device_kernelINS_4gemm6kernel13GemmUniversalIN4cute5tupleIJiiiiEEENS1_10collective13CollectiveMmaINS1_35MainloopSm100TmaUmmaWarpSpecializedILi2ELi2ELi4ENS5_IJNS4_1CILi8EEENSA_ILi1EEESC_EEEEENS5_IJNSA_ILi128EEESF_NSA_ILi64EEEEEENS_6half_tENS5_IJlSC_lEEESI_SJ_NS4_8TiledMMAINS4_8MMA_AtomIJNS4_26SM100_MMA_F16BF16_2x1SM_SSISI_SI_fLi128ELi128ELNS4_4UMMA5MajorE0ELSO_0ELNSN_7ScaleInE0ELSP_0EEEEEENS4_6LayoutINS5_IJSC_SC_SC_EEENS5_IJNSA_ILi0EEESU_SU_EEEEENS5_IJNS4_10UnderscoreESX_SX_EEEEENS4_18SM100_TMA_2SM_LOADENS4_14ComposedLayoutINS4_7SwizzleILi3ELi4ELi3EEENS4_18smem_ptr_flag_bitsILi16EEENSS_INS5_IJSB_SG_EEENS5_IJSG_SC_EEEEEEEvNS4_8identityENS4_28SM100_TMA_2SM_LOAD_MULTICASTES19_vS1A_EENS_8epilogue10collective18CollectiveEpilogueINS1D_23Sm100TmaWarpSpecializedILi4ELi2ELi16ELb1ELb0EEEJNS5_IJSG_SF_SG_EEENS5_IJNSS_ISG_SC_EENSS_INS5_IJNSA_ILi16EEENSA_ILi2EEEEEENS5_IJSC_SG_EEEEEEEESI_SJ_SI_SJ_NS1D_6fusion15FusionCallbacksIS1H_NS1Q_17LinearCombinationISI_fSI_fLNS_15FloatRoundStyleE2EEES1I_S1P_JEEENS4_5SM1004TMEM4LOAD26SM100_TMEM_LOAD_32dp32b16xENS4_13SM90_TMA_LOADENS11_INS12_ILi1ELi4ELi3EEES15_NSS_INS5_IJSB_S1K_EEENS5_IJS1K_SC_EEEEEEENS4_39AutoVectorizingCopyWithAssumedAlignmentILi128EEENS4_14SM90_TMA_STOREES25_S27_S27_EEEvvEEEEvNT_6ParamsE:
	.zero		2944


//--------------------- SYMBOLS --------------------------

	.type		.nv.reservedSmem.offset0,@object
	.size		.nv.reservedSmem.offset0,0x4
	.type		.nv.reservedSmem.cap,@object
	.size		.nv.reservedSmem.cap,0x4
	.type		__assertfail,@function
